# CuTe-DSL kernel — source=cudnn_frontend_dsl family=grouped_gemm_swiglu
# config = {"ab_dtype": "Float8E4M3FN", "sf_vec": 32, "d_dtype": "BFloat16", "vector_f32": true, "mma_mn": [128, 256], "cluster_mn": [1, 1]}


// ===== COMPILED SASS (sm_100a) =====

	.target	sm_100a

	.elftype	@"ET_EXEC"


//--------------------- .note.nv.tkinfo           --------------------------
	.section	.note.nv.tkinfo,"",@"SHT_NOTE"
	.sectionflags	@"SHF_NOTE_NV_TKINFO"
	.tkinfo
        /*0018*/ 	.word	0x00000081
        /*0030*/ 	.string	""
        /*0030*/ 	.string	"ptxas"
        /*0030*/ 	.string	"Cuda compilation tools, release 12.9, V12.9.83"
        /*0030*/ 	.string	"Build system must define TOOLS_VERSION_EXTENDED"
        /*0030*/ 	.string	"-O 3 -arch sm_100a "



//--------------------- .note.nv.cuver            --------------------------
	.section	.note.nv.cuver,"",@"SHT_NOTE"
	.sectionflags	@"SHF_NOTE_NV_CUVER"
        /*0018*/ 	.short	0x0001
        /*001a*/ 	.short	0x0064
        /*001c*/ 	.short	0x0001
        /*001e*/ 	.short	0x0000
        /*0020*/ 	.short	0x0001
        /*0022*/ 	.short	0x0000


//--------------------- .nv.info                  --------------------------
	.section	.nv.info,"",@"SHT_CUDA_INFO"
	.align	4


	//----- nvinfo : EIATTR_REGCOUNT
	.align		4
        /*0000*/ 	.byte	0x04, 0x2f
        /*0002*/ 	.short	(.L_4 - .L_3)
	.align		4
.L_3:
        /*0004*/ 	.word	index@(kernel_cutlass_kernel_cudnngrouped_gemmgrouped_gemm_swiglugrouped_gemm_swiglu_quantBlockScaledContiguousGroupedGemmKernel_object_at__TiledMMA_ThrLayoutVMNK11110000_PermutationMNK____MMAAt_0)
        /*0008*/ 	.word	0x00000086


	//----- nvinfo : EIATTR_FRAME_SIZE
	.align		4
.L_4:
        /*000c*/ 	.byte	0x04, 0x11
        /*000e*/ 	.short	(.L_6 - .L_5)
	.align		4
.L_5:
        /*0010*/ 	.word	index@($__internal_2_$__cuda_sm10x_tcgen05_guardrail_trap_unallocated_columns_being_dealloced)
        /*0014*/ 	.word	0x00000000


	//----- nvinfo : EIATTR_FRAME_SIZE
	.align		4
.L_6:
        /*0018*/ 	.byte	0x04, 0x11
        /*001a*/ 	.short	(.L_8 - .L_7)
	.align		4
.L_7:
        /*001c*/ 	.word	index@($__internal_1_$__cuda_sm10x_tcgen05_guardrail_trap_phase_invalid_during_alloc)
        /*0020*/ 	.word	0x00000000


	//----- nvinfo : EIATTR_FRAME_SIZE
	.align		4
.L_8:
        /*0024*/ 	.byte	0x04, 0x11
        /*0026*/ 	.short	(.L_10 - .L_9)
	.align		4
.L_9:
        /*0028*/ 	.word	index@($__internal_0_$__cuda_sm10x_tcgen05_guardrail_trap_col_being_dealloced_not_returned_by_alloc)
        /*002c*/ 	.word	0x00000000


	//----- nvinfo : EIATTR_FRAME_SIZE
	.align		4
.L_10:
        /*0030*/ 	.byte	0x04, 0x11
        /*0032*/ 	.short	(.L_12 - .L_11)
	.align		4
.L_11:
        /*0034*/ 	.word	index@(kernel_cutlass_kernel_cudnngrouped_gemmgrouped_gemm_swiglugrouped_gemm_swiglu_quantBlockScaledContiguousGroupedGemmKernel_object_at__TiledMMA_ThrLayoutVMNK11110000_PermutationMNK____MMAAt_0)
        /*0038*/ 	.word	0x00000000


	//----- nvinfo : EIATTR_MIN_STACK_SIZE
	.align		4
.L_12:
        /*003c*/ 	.byte	0x04, 0x12
        /*003e*/ 	.short	(.L_14 - .L_13)
	.align		4
.L_13:
        /*0040*/ 	.word	index@(kernel_cutlass_kernel_cudnngrouped_gemmgrouped_gemm_swiglugrouped_gemm_swiglu_quantBlockScaledContiguousGroupedGemmKernel_object_at__TiledMMA_ThrLayoutVMNK11110000_PermutationMNK____MMAAt_0)
        /*0044*/ 	.word	0x00000000
.L_14:


//--------------------- .nv.info.kernel_cutlass_kernel_cudnngrouped_gemmgrouped_gemm_swiglugrouped_gemm_swiglu_quantBlockScaledContiguousGroupedGemmKernel_object_at__TiledMMA_ThrLayoutVMNK11110000_PermutationMNK____MMAAt_0 --------------------------
	.section	.nv.info.kernel_cutlass_kernel_cudnngrouped_gemmgrouped_gemm_swiglugrouped_gemm_swiglu_quantBlockScaledContiguousGroupedGemmKernel_object_at__TiledMMA_ThrLayoutVMNK11110000_PermutationMNK____MMAAt_0,"",@"SHT_CUDA_INFO"
	.sectionflags	@""
	.align	4


	//----- nvinfo : EIATTR_CUDA_API_VERSION
	.align		4
        /*0000*/ 	.byte	0x04, 0x37
        /*0002*/ 	.short	(.L_16 - .L_15)
.L_15:
        /*0004*/ 	.word	0x00000081


	//----- nvinfo : EIATTR_KPARAM_INFO
	.align		4
.L_16:
        /*0008*/ 	.byte	0x04, 0x17
        /*000a*/ 	.short	(.L_18 - .L_17)
.L_17:
        /*000c*/ 	.word	0x00000000
        /*0010*/ 	.short	0x000f
        /*0012*/ 	.short	0x03f8
        /*0014*/ 	.byte	0x00, 0xf0, 0x31, 0x00


	//----- nvinfo : EIATTR_KPARAM_INFO
	.align		4
.L_18:
        /*0018*/ 	.byte	0x04, 0x17
        /*001a*/ 	.short	(.L_20 - .L_19)
.L_19:
        /*001c*/ 	.word	0x00000000
        /*0020*/ 	.short	0x000e
        /*0022*/ 	.short	0x03ec
        /*0024*/ 	.byte	0x00, 0xf0, 0x31, 0x00


	//----- nvinfo : EIATTR_KPARAM_INFO
	.align		4
.L_20:
        /*0028*/ 	.byte	0x04, 0x17
        /*002a*/ 	.short	(.L_22 - .L_21)
.L_21:
        /*002c*/ 	.word	0x00000000
        /*0030*/ 	.short	0x000d
        /*0032*/ 	.short	0x03e0
        /*0034*/ 	.byte	0x00, 0xf0, 0x31, 0x00


	//----- nvinfo : EIATTR_KPARAM_INFO
	.align		4
.L_22:
        /*0038*/ 	.byte	0x04, 0x17
        /*003a*/ 	.short	(.L_24 - .L_23)
.L_23:
        /*003c*/ 	.word	0x00000000
        /*0040*/ 	.short	0x000c
        /*0042*/ 	.short	0x03d8
        /*0044*/ 	.byte	0x00, 0xf0, 0x21, 0x00


	//----- nvinfo : EIATTR_KPARAM_INFO
	.align		4
.L_24:
        /*0048*/ 	.byte	0x04, 0x17
        /*004a*/ 	.short	(.L_26 - .L_25)
.L_25:
        /*004c*/ 	.word	0x00000000
        /*0050*/ 	.short	0x000b
        /*0052*/ 	.short	0x03d0
        /*0054*/ 	.byte	0x00, 0xf0, 0x21, 0x00


	//----- nvinfo : EIATTR_KPARAM_INFO
	.align		4
.L_26:
        /*0058*/ 	.byte	0x04, 0x17
        /*005a*/ 	.short	(.L_28 - .L_27)
.L_27:
        /*005c*/ 	.word	0x00000000
        /*0060*/ 	.short	0x000a
        /*0062*/ 	.short	0x03c8
        /*0064*/ 	.byte	0x00, 0xf0, 0x21, 0x00


	//----- nvinfo : EIATTR_KPARAM_INFO
	.align		4
.L_28:
        /*0068*/ 	.byte	0x04, 0x17
        /*006a*/ 	.short	(.L_30 - .L_29)
.L_29:
        /*006c*/ 	.word	0x00000000
        /*0070*/ 	.short	0x0009
        /*0072*/ 	.short	0x03c0
        /*0074*/ 	.byte	0x00, 0xf0, 0x21, 0x00


	//----- nvinfo : EIATTR_KPARAM_INFO
	.align		4
.L_30:
        /*0078*/ 	.byte	0x04, 0x17
        /*007a*/ 	.short	(.L_32 - .L_31)
.L_31:
        /*007c*/ 	.word	0x00000000
        /*0080*/ 	.short	0x0008
        /*0082*/ 	.short	0x0340
        /*0084*/ 	.byte	0x00, 0xf0, 0x01, 0x02


	//----- nvinfo : EIATTR_KPARAM_INFO
	.align		4
.L_32:
        /*0088*/ 	.byte	0x04, 0x17
        /*008a*/ 	.short	(.L_34 - .L_33)
.L_33:
        /*008c*/ 	.word	0x00000000
        /*0090*/ 	.short	0x0007
        /*0092*/ 	.short	0x02c0
        /*0094*/ 	.byte	0x00, 0xf0, 0x01, 0x02


	//----- nvinfo : EIATTR_KPARAM_INFO
	.align		4
.L_34:
        /*0098*/ 	.byte	0x04, 0x17
        /*009a*/ 	.short	(.L_36 - .L_35)
.L_35:
        /*009c*/ 	.word	0x00000000
        /*00a0*/ 	.short	0x0006
        /*00a2*/ 	.short	0x0240
        /*00a4*/ 	.byte	0x00, 0xf0, 0x01, 0x02


	//----- nvinfo : EIATTR_KPARAM_INFO
	.align		4
.L_36:
        /*00a8*/ 	.byte	0x04, 0x17
        /*00aa*/ 	.short	(.L_38 - .L_37)
.L_37:
        /*00ac*/ 	.word	0x00000000
        /*00b0*/ 	.short	0x0005
        /*00b2*/ 	.short	0x01c0
        /*00b4*/ 	.byte	0x00, 0xf0, 0x01, 0x02


	//----- nvinfo : EIATTR_KPARAM_INFO
	.align		4
.L_38:
        /*00b8*/ 	.byte	0x04, 0x17
        /*00ba*/ 	.short	(.L_40 - .L_39)
.L_39:
        /*00bc*/ 	.word	0x00000000
        /*00c0*/ 	.short	0x0004
        /*00c2*/ 	.short	0x0140
        /*00c4*/ 	.byte	0x00, 0xf0, 0x01, 0x02


	//----- nvinfo : EIATTR_KPARAM_INFO
	.align		4
.L_40:
        /*00c8*/ 	.byte	0x04, 0x17
        /*00ca*/ 	.short	(.L_42 - .L_41)
.L_41:
        /*00cc*/ 	.word	0x00000000
        /*00d0*/ 	.short	0x0003
        /*00d2*/ 	.short	0x00c0
        /*00d4*/ 	.byte	0x00, 0xf0, 0x01, 0x02


	//----- nvinfo : EIATTR_KPARAM_INFO
	.align		4
.L_42:
        /*00d8*/ 	.byte	0x04, 0x17
        /*00da*/ 	.short	(.L_44 - .L_43)
.L_43:
        /*00dc*/ 	.word	0x00000000
        /*00e0*/ 	.short	0x0002
        /*00e2*/ 	.short	0x0040
        /*00e4*/ 	.byte	0x00, 0xf0, 0x01, 0x02


	//----- nvinfo : EIATTR_KPARAM_INFO
	.align		4
.L_44:
        /*00e8*/ 	.byte	0x04, 0x17
        /*00ea*/ 	.short	(.L_46 - .L_45)
.L_45:
        /*00ec*/ 	.word	0x00000000
        /*00f0*/ 	.short	0x0001
        /*00f2*/ 	.short	0x000c
        /*00f4*/ 	.byte	0x00, 0xf0, 0x31, 0x00


	//----- nvinfo : EIATTR_KPARAM_INFO
	.align		4
.L_46:
        /*00f8*/ 	.byte	0x04, 0x17
        /*00fa*/ 	.short	(.L_48 - .L_47)
.L_47:
        /*00fc*/ 	.word	0x00000000
        /*0100*/ 	.short	0x0000
        /*0102*/ 	.short	0x0000
        /*0104*/ 	.byte	0x00, 0xf0, 0x31, 0x00


	//----- nvinfo : EIATTR_AT_ENTRY_FRAGMENTS
	.align		4
.L_48:
        /*0108*/ 	.byte	0x04, 0x4f
        /*010a*/ 	.short	(.L_50 - .L_49)


	//   ....[0]....
.L_49:
        /*010c*/ 	.word	0x00000004


	//----- nvinfo : EIATTR_RESERVED_SMEM_USED
	.align		4
.L_50:
        /*0110*/ 	.byte	0x01, 0x41
	.zero		2


	//----- nvinfo : EIATTR_SPARSE_MMA_MASK
	.align		4
        /*0114*/ 	.byte	0x03, 0x50
        /*0116*/ 	.short	0x0000


	//----- nvinfo : EIATTR_TCGEN05_1CTA_USED
	.align		4
        /*0118*/ 	.byte	0x01, 0x51
	.zero		2


	//----- nvinfo : EIATTR_MAXREG_COUNT
	.align		4
        /*011c*/ 	.byte	0x03, 0x1b
        /*011e*/ 	.short	0x00ff


	//----- nvinfo : EIATTR_NUM_BARRIERS
	.align		4
        /*0120*/ 	.byte	0x02, 0x4c
        /*0122*/ 	.byte	0x05
	.zero		1


	//----- nvinfo : EIATTR_INT_WARP_WIDE_INSTR_OFFSETS
	.align		4
        /*0124*/ 	.byte	0x04, 0x31
        /*0126*/ 	.short	(.L_52 - .L_51)


	//   ....[0]....
.L_51:
        /*0128*/ 	.word	0x00004490


	//   ....[1]....
        /*012c*/ 	.word	0x000044d0


	//----- nvinfo : EIATTR_COOP_GROUP_MASK_REGIDS
	.align		4
.L_52:
        /*0130*/ 	.byte	0x04, 0x29
        /*0132*/ 	.short	(.L_54 - .L_53)


	//   ....[0]....
.L_53:
        /*0134*/ 	.word	0xffffffff


	//   ....[1]....
        /*0138*/ 	.word	0xffffffff


	//   ....[2]....
        /*013c*/ 	.word	0xffffffff


	//   ....[3]....
        /*0140*/ 	.word	0xffffffff


	//   ....[4]....
        /*0144*/ 	.word	0xffffffff


	//   ....[5]....
        /*0148*/ 	.word	0xffffffff


	//   ....[6]....
        /*014c*/ 	.word	0xffffffff


	//   ....[7]....
        /*0150*/ 	.word	0xffffffff


	//   ....[8]....
        /*0154*/ 	.word	0xffffffff


	//----- nvinfo : EIATTR_COOP_GROUP_INSTR_OFFSETS
	.align		4
.L_54:
        /*0158*/ 	.byte	0x04, 0x28
        /*015a*/ 	.short	(.L_56 - .L_55)


	//   ....[0]....
.L_55:
        /*015c*/ 	.word	0x000000b0


	//   ....[1]....
        /*0160*/ 	.word	0x00000960


	//   ....[2]....
        /*0164*/ 	.word	0x00000ba0


	//   ....[3]....
        /*0168*/ 	.word	0x00000c00


	//   ....[4]....
        /*016c*/ 	.word	0x000023b0


	//   ....[5]....
        /*0170*/ 	.word	0x00002670


	//   ....[6]....
        /*0174*/ 	.word	0x000040d0


	//   ....[7]....
        /*0178*/ 	.word	0x00004330


	//   ....[8]....
        /*017c*/ 	.word	0x00004580


	//----- nvinfo : EIATTR_VRC_CTA_INIT_COUNT
	.align		4
.L_56:
        /*0180*/ 	.byte	0x02, 0x4a
        /*0182*/ 	.byte	0x80
	.zero		1


	//----- nvinfo : EIATTR_MBARRIER_INSTR_OFFSETS
	.align		4
        /*0184*/ 	.byte	0x04, 0x39
        /*0186*/ 	.short	(.L_58 - .L_57)


	//   ....[0]....
.L_57:
        /*0188*/ 	.word	0x00000330
        /*018c*/ 	.word	0x000000ff
        /*0190*/ 	.word	0x00000000
        /*0194*/ 	.short	0x0100
        /*0196*/ 	.byte	0x05
	.zero		1


	//   ....[1]....
        /*0198*/ 	.word	0x00000340
        /*019c*/ 	.word	0x000000ff
        /*01a0*/ 	.word	0x00000008
        /*01a4*/ 	.short	0x0100
        /*01a6*/ 	.byte	0x05
	.zero		1


	//   ....[2]....
        /*01a8*/ 	.word	0x00000350
        /*01ac*/ 	.word	0x000000ff
        /*01b0*/ 	.word	0x00000010
        /*01b4*/ 	.short	0x0100
        /*01b6*/ 	.byte	0x05
	.zero		1


	//   ....[3]....
        /*01b8*/ 	.word	0x00000360
        /*01bc*/ 	.word	0x000000ff
        /*01c0*/ 	.word	0x00000018
        /*01c4*/ 	.short	0x0100
        /*01c6*/ 	.byte	0x05
	.zero		1


	//   ....[4]....
        /*01c8*/ 	.word	0x00000370
        /*01cc*/ 	.word	0x000000ff
        /*01d0*/ 	.word	0x00000020
        /*01d4*/ 	.short	0x0100
        /*01d6*/ 	.byte	0x05
	.zero		1


	//   ....[5]....
        /*01d8*/ 	.word	0x00000380
        /*01dc*/ 	.word	0x000000ff
        /*01e0*/ 	.word	0x00000028
        /*01e4*/ 	.short	0x0100
        /*01e6*/ 	.byte	0x05
	.zero		1


	//   ....[6]....
        /*01e8*/ 	.word	0x00000390
        /*01ec*/ 	.word	0x000000ff
        /*01f0*/ 	.word	0x00000030
        /*01f4*/ 	.short	0x0100
        /*01f6*/ 	.byte	0x05
	.zero		1


	//   ....[7]....
        /*01f8*/ 	.word	0x000003a0
        /*01fc*/ 	.word	0x000000ff
        /*0200*/ 	.word	0x00000038
        /*0204*/ 	.short	0x0100
        /*0206*/ 	.byte	0x05
	.zero		1


	//   ....[8]....
        /*0208*/ 	.word	0x000004b0
        /*020c*/ 	.word	0x000000ff
        /*0210*/ 	.word	0x00000040
        /*0214*/ 	.short	0x0100
        /*0216*/ 	.byte	0x06
	.zero		1


	//   ....[9]....
        /*0218*/ 	.word	0x000004c0
        /*021c*/ 	.word	0x000000ff
        /*0220*/ 	.word	0x00000048
        /*0224*/ 	.short	0x0100
        /*0226*/ 	.byte	0x06
	.zero		1


	//   ....[10]....
        /*0228*/ 	.word	0x000005d0
        /*022c*/ 	.word	0x000000ff
        /*0230*/ 	.word	0x00000050
        /*0234*/ 	.short	0x0100
        /*0236*/ 	.byte	0x06
	.zero		1


	//   ....[11]....
        /*0238*/ 	.word	0x000005e0
        /*023c*/ 	.word	0x000000ff
        /*0240*/ 	.word	0x00000058
        /*0244*/ 	.short	0x0100
        /*0246*/ 	.byte	0x06
	.zero		1


	//   ....[12]....
        /*0248*/ 	.word	0x000005f0
        /*024c*/ 	.word	0x000000ff
        /*0250*/ 	.word	0x00000060
        /*0254*/ 	.short	0x0100
        /*0256*/ 	.byte	0x06
	.zero		1


	//   ....[13]....
        /*0258*/ 	.word	0x00000600
        /*025c*/ 	.word	0x000000ff
        /*0260*/ 	.word	0x00000068
        /*0264*/ 	.short	0x0100
        /*0266*/ 	.byte	0x06
	.zero		1


	//   ....[14]....
        /*0268*/ 	.word	0x00000c60
        /*026c*/ 	.word	0x0000000e
        /*0270*/ 	.word	0x00000060
        /*0274*/ 	.short	0x010a
        /*0276*/ 	.byte	0xff
	.zero		1


	//   ....[15]....
        /*0278*/ 	.word	0x00000d40
        /*027c*/ 	.word	0x0000000e
        /*0280*/ 	.word	0x00000050
        /*0284*/ 	.short	0x0101
        /*0286*/ 	.byte	0xff
	.zero		1


	//   ....[16]....
        /*0288*/ 	.word	0x00000f50
        /*028c*/ 	.word	0x00000002
        /*0290*/ 	.word	0x00000060
        /*0294*/ 	.short	0x010a
        /*0296*/ 	.byte	0xff
	.zero		1


	//   ....[17]....
        /*0298*/ 	.word	0x00001070
        /*029c*/ 	.word	0x00000002
        /*02a0*/ 	.word	0x00000050
        /*02a4*/ 	.short	0x0101
        /*02a6*/ 	.byte	0xff
	.zero		1


	//   ....[18]....
        /*02a8*/ 	.word	0x00001080
        /*02ac*/ 	.word	0x00000008
        /*02b0*/ 	.word	0x00000060
        /*02b4*/ 	.short	0x010a
        /*02b6*/ 	.byte	0xff
	.zero		1


	//   ....[19]....
        /*02b8*/ 	.word	0x000010f0
        /*02bc*/ 	.word	0x000000ff
        /*02c0*/ 	.word	0x00000050
        /*02c4*/ 	.short	0x010a
        /*02c6*/ 	.byte	0x17
	.zero		1


	//   ....[20]....
        /*02c8*/ 	.word	0x00001170
        /*02cc*/ 	.word	0x000000ff
        /*02d0*/ 	.word	0x00000060
        /*02d4*/ 	.short	0x0101
        /*02d6*/ 	.byte	0x17
	.zero		1


	//   ....[21]....
        /*02d8*/ 	.word	0x00001330
        /*02dc*/ 	.word	0x000000ff
        /*02e0*/ 	.word	0x00000020
        /*02e4*/ 	.short	0x010a
        /*02e6*/ 	.byte	0x05
	.zero		1


	//   ....[22]....
        /*02e8*/ 	.word	0x00001480
        /*02ec*/ 	.word	0x000000ff
        /*02f0*/ 	.word	0x00000020
        /*02f4*/ 	.short	0x010a
        /*02f6*/ 	.byte	0x05
	.zero		1


	//   ....[23]....
        /*02f8*/ 	.word	0x000015d0
        /*02fc*/ 	.word	0x000000ff
        /*0300*/ 	.word	0x00000020
        /*0304*/ 	.short	0x010a
        /*0306*/ 	.byte	0x16
	.zero		1


	//   ....[24]....
        /*0308*/ 	.word	0x00001620
        /*030c*/ 	.word	0x00000003
        /*0310*/ 	.word	0x00000050
        /*0314*/ 	.short	0x010a
        /*0316*/ 	.byte	0xff
	.zero		1


	//   ....[25]....
        /*0318*/ 	.word	0x000016c0
        /*031c*/ 	.word	0x00000003
        /*0320*/ 	.word	0x00000060
        /*0324*/ 	.short	0x0101
        /*0326*/ 	.byte	0xff
	.zero		1


	//   ....[26]....
        /*0328*/ 	.word	0x00001830
        /*032c*/ 	.word	0x000000ff
        /*0330*/ 	.word	0x00000020
        /*0334*/ 	.short	0x010a
        /*0336*/ 	.byte	0x05
	.zero		1


	//   ....[27]....
        /*0338*/ 	.word	0x000018f0
        /*033c*/ 	.word	0x000000ff
        /*0340*/ 	.word	0x00000050
        /*0344*/ 	.short	0x010a
        /*0346*/ 	.byte	0x0c
	.zero		1


	//   ....[28]....
        /*0348*/ 	.word	0x00001970
        /*034c*/ 	.word	0x000000ff
        /*0350*/ 	.word	0x00000060
        /*0354*/ 	.short	0x0101
        /*0356*/ 	.byte	0x0c
	.zero		1


	//   ....[29]....
        /*0358*/ 	.word	0x00001db0
        /*035c*/ 	.word	0x000000ff
        /*0360*/ 	.word	0x00000000
        /*0364*/ 	.short	0x010a
        /*0366*/ 	.byte	0x11
	.zero		1


	//   ....[30]....
        /*0368*/ 	.word	0x00001dd0
        /*036c*/ 	.word	0x000000ff
        /*0370*/ 	.word	0x00000048
        /*0374*/ 	.short	0x010a
        /*0376*/ 	.byte	0x0c
	.zero		1


	//   ....[31]....
        /*0378*/ 	.word	0x00001df0
        /*037c*/ 	.word	0x000000ff
        /*0380*/ 	.word	0x00000048
        /*0384*/ 	.short	0x010a
        /*0386*/ 	.byte	0x0c
	.zero		1


	//   ....[32]....
        /*0388*/ 	.word	0x00002000
        /*038c*/ 	.word	0x000000ff
        /*0390*/ 	.word	0x00000000
        /*0394*/ 	.short	0x010a
        /*0396*/ 	.byte	0x0d
	.zero		1


	//   ....[33]....
        /*0398*/ 	.word	0x00002160
        /*039c*/ 	.word	0x000000ff
        /*03a0*/ 	.word	0x00000000
        /*03a4*/ 	.short	0x010a
        /*03a6*/ 	.byte	0x10
	.zero		1


	//   ....[34]....
        /*03a8*/ 	.word	0x000021f0
        /*03ac*/ 	.word	0x000000ff
        /*03b0*/ 	.word	0x00000048
        /*03b4*/ 	.short	0x010a
        /*03b6*/ 	.byte	0x0c
	.zero		1


	//   ....[35]....
        /*03b8*/ 	.word	0x00002200
        /*03bc*/ 	.word	0x00000002
        /*03c0*/ 	.word	0x00000050
        /*03c4*/ 	.short	0x010a
        /*03c6*/ 	.byte	0xff
	.zero		1


	//   ....[36]....
        /*03c8*/ 	.word	0x000022a0
        /*03cc*/ 	.word	0x00000002
        /*03d0*/ 	.word	0x00000060
        /*03d4*/ 	.short	0x0101
        /*03d6*/ 	.byte	0xff
	.zero		1


	//   ....[37]....
        /*03d8*/ 	.word	0x00002350
        /*03dc*/ 	.word	0x000000ff
        /*03e0*/ 	.word	0x00000048
        /*03e4*/ 	.short	0x010a
        /*03e6*/ 	.byte	0x0c
	.zero		1


	//   ....[38]....
        /*03e8*/ 	.word	0x000026e0
        /*03ec*/ 	.word	0x00000057
        /*03f0*/ 	.word	0x00000050
        /*03f4*/ 	.short	0x010a
        /*03f6*/ 	.byte	0xff
	.zero		1


	//   ....[39]....
        /*03f8*/ 	.word	0x00002740
        /*03fc*/ 	.word	0x00000057
        /*0400*/ 	.word	0x00000060
        /*0404*/ 	.short	0x0101
        /*0406*/ 	.byte	0xff
	.zero		1


	//   ....[40]....
        /*0408*/ 	.word	0x00002b70
        /*040c*/ 	.word	0x00000057
        /*0410*/ 	.word	0x00000040
        /*0414*/ 	.short	0x010a
        /*0416*/ 	.byte	0xff
	.zero		1


	//   ....[41]....
        /*0418*/ 	.word	0x00002fc0
        /*041c*/ 	.word	0x00000057
        /*0420*/ 	.word	0x00000048
        /*0424*/ 	.short	0x0101
        /*0426*/ 	.byte	0xff
	.zero		1


	//   ....[42]....
        /*0428*/ 	.word	0x00004090
        /*042c*/ 	.word	0x00000003
        /*0430*/ 	.word	0x00000050
        /*0434*/ 	.short	0x010a
        /*0436*/ 	.byte	0xff
	.zero		1


	//   ....[43]....
        /*0438*/ 	.word	0x00004140
        /*043c*/ 	.word	0x00000003
        /*0440*/ 	.word	0x00000060
        /*0444*/ 	.short	0x0101
        /*0446*/ 	.byte	0xff
	.zero		1


	//   ....[44]....
        /*0448*/ 	.word	0x000045d0
        /*044c*/ 	.word	0x0000000e
        /*0450*/ 	.word	0x00000060
        /*0454*/ 	.short	0x010a
        /*0456*/ 	.byte	0xff
	.zero		1


	//   ....[45]....
        /*0458*/ 	.word	0x00004630
        /*045c*/ 	.word	0x00000002
        /*0460*/ 	.word	0x00000060
        /*0464*/ 	.short	0x010a
        /*0466*/ 	.byte	0xff
	.zero		1


	//   ....[46]....
        /*0468*/ 	.word	0x00004690
        /*046c*/ 	.word	0x00000008
        /*0470*/ 	.word	0x00000060
        /*0474*/ 	.short	0x010a
        /*0476*/ 	.byte	0xff
	.zero		1


	//   ....[47]....
        /*0478*/ 	.word	0x000046f0
        /*047c*/ 	.word	0x00000000
        /*0480*/ 	.word	0x00000050
        /*0484*/ 	.short	0x010a
        /*0486*/ 	.byte	0xff
	.zero		1


	//   ....[48]....
        /*0488*/ 	.word	0x00004770
        /*048c*/ 	.word	0x00000000
        /*0490*/ 	.word	0x00000020
        /*0494*/ 	.short	0x010a
        /*0496*/ 	.byte	0xff
	.zero		1


	//   ....[49]....
        /*0498*/ 	.word	0x000047d0
        /*049c*/ 	.word	0x00000003
        /*04a0*/ 	.word	0x00000050
        /*04a4*/ 	.short	0x010a
        /*04a6*/ 	.byte	0xff
	.zero		1


	//   ....[50]....
        /*04a8*/ 	.word	0x00004850
        /*04ac*/ 	.word	0x00000000
        /*04b0*/ 	.word	0x00000020
        /*04b4*/ 	.short	0x010a
        /*04b6*/ 	.byte	0xff
	.zero		1


	//   ....[51]....
        /*04b8*/ 	.word	0x000048b0
        /*04bc*/ 	.word	0x00000002
        /*04c0*/ 	.word	0x00000050
        /*04c4*/ 	.short	0x010a
        /*04c6*/ 	.byte	0xff
	.zero		1


	//   ....[52]....
        /*04c8*/ 	.word	0x00004930
        /*04cc*/ 	.word	0x00000000
        /*04d0*/ 	.word	0x00000048
        /*04d4*/ 	.short	0x010a
        /*04d6*/ 	.byte	0xff
	.zero		1


	//   ....[53]....
        /*04d8*/ 	.word	0x000049b0
        /*04dc*/ 	.word	0x00000000
        /*04e0*/ 	.word	0x00000000
        /*04e4*/ 	.short	0x010a
        /*04e6*/ 	.byte	0xff
	.zero		1


	//   ....[54]....
        /*04e8*/ 	.word	0x00004a20
        /*04ec*/ 	.word	0x00000002
        /*04f0*/ 	.word	0x00000050
        /*04f4*/ 	.short	0x010a
        /*04f6*/ 	.byte	0xff
	.zero		1


	//   ....[55]....
        /*04f8*/ 	.word	0x00004aa0
        /*04fc*/ 	.word	0x00000000
        /*0500*/ 	.word	0x00000048
        /*0504*/ 	.short	0x010a
        /*0506*/ 	.byte	0xff
	.zero		1


	//   ....[56]....
        /*0508*/ 	.word	0x00004af0
        /*050c*/ 	.word	0x00000057
        /*0510*/ 	.word	0x00000050
        /*0514*/ 	.short	0x010a
        /*0516*/ 	.byte	0xff
	.zero		1


	//   ....[57]....
        /*0518*/ 	.word	0x00004b50
        /*051c*/ 	.word	0x00000057
        /*0520*/ 	.word	0x00000040
        /*0524*/ 	.short	0x010a
        /*0526*/ 	.byte	0xff
	.zero		1


	//   ....[58]....
        /*0528*/ 	.word	0x00004bb0
        /*052c*/ 	.word	0x00000003
        /*0530*/ 	.word	0x00000050
        /*0534*/ 	.short	0x010a
        /*0536*/ 	.byte	0xff
	.zero		1


	//----- nvinfo : EIATTR_NUM_MBARRIERS
	.align		4
.L_58:
        /*0538*/ 	.byte	0x03, 0x38
        /*053a*/ 	.short	0x000e


	//----- nvinfo : EIATTR_EXIT_INSTR_OFFSETS
	.align		4
        /*053c*/ 	.byte	0x04, 0x1c
        /*053e*/ 	.short	(.L_60 - .L_59)


	//   ....[0]....
.L_59:
        /*0540*/ 	.word	0x00002380


	//   ....[1]....
        /*0544*/ 	.word	0x000045b0


	//----- nvinfo : EIATTR_MAX_THREADS
	.align		4
.L_60:
        /*0548*/ 	.byte	0x04, 0x05
        /*054a*/ 	.short	(.L_62 - .L_61)
.L_61:
        /*054c*/ 	.word	0x000000e0
        /*0550*/ 	.word	0x00000001
        /*0554*/ 	.word	0x00000001


	//----- nvinfo : EIATTR_CRS_STACK_SIZE
	.align		4
.L_62:
        /*0558*/ 	.byte	0x04, 0x1e
        /*055a*/ 	.short	(.L_64 - .L_63)
.L_63:
        /*055c*/ 	.word	0x00000000


	//----- nvinfo : EIATTR_CBANK_PARAM_SIZE
	.align		4
.L_64:
        /*0560*/ 	.byte	0x03, 0x19
        /*0562*/ 	.short	0x0404


	//----- nvinfo : EIATTR_PARAM_CBANK
	.align		4
        /*0564*/ 	.byte	0x04, 0x0a
        /*0566*/ 	.short	(.L_66 - .L_65)
	.align		4
.L_65:
        /*0568*/ 	.word	index@(.nv.constant0.kernel_cutlass_kernel_cudnngrouped_gemmgrouped_gemm_swiglugrouped_gemm_swiglu_quantBlockScaledContiguousGroupedGemmKernel_object_at__TiledMMA_ThrLayoutVMNK11110000_PermutationMNK____MMAAt_0)
        /*056c*/ 	.short	0x0380
        /*056e*/ 	.short	0x0404


	//----- nvinfo : EIATTR_SW_WAR
	.align		4
.L_66:
        /*0570*/ 	.byte	0x04, 0x36
        /*0572*/ 	.short	(.L_68 - .L_67)
.L_67:
        /*0574*/ 	.word	0x00000008
.L_68:


//--------------------- .nv.compat                --------------------------
	.section	.nv.compat,"",@"SHT_CUDA_COMPAT_INFO"
	.align	4
        /*0000*/ 	.byte	0x02, 0x02, 0x02, 0x00, 0x02, 0x05, 0x05, 0x00, 0x02, 0x03, 0x01, 0x00, 0x02, 0x06, 0x01, 0x00


//--------------------- .nv.callgraph             --------------------------
	.section	.nv.callgraph,"",@"SHT_CUDA_CALLGRAPH"
	.align	4
	.sectionentsize	8
	.align		4
        /*0000*/ 	.word	0x00000000
	.align		4
        /*0004*/ 	.word	0xffffffff
	.align		4
        /*0008*/ 	.word	0x00000000
	.align		4
        /*000c*/ 	.word	0xfffffffe
	.align		4
        /*0010*/ 	.word	0x00000000
	.align		4
        /*0014*/ 	.word	0xfffffffd
	.align		4
        /*0018*/ 	.word	0x00000000
	.align		4
        /*001c*/ 	.word	0xfffffffc


//--------------------- .text.kernel_cutlass_kernel_cudnngrouped_gemmgrouped_gemm_swiglugrouped_gemm_swiglu_quantBlockScaledContiguousGroupedGemmKernel_object_at__TiledMMA_ThrLayoutVMNK11110000_PermutationMNK____MMAAt_0 --------------------------
	.section	.text.kernel_cutlass_kernel_cudnngrouped_gemmgrouped_gemm_swiglugrouped_gemm_swiglu_quantBlockScaledContiguousGroupedGemmKernel_object_at__TiledMMA_ThrLayoutVMNK11110000_PermutationMNK____MMAAt_0,"ax",@progbits
	.align	128
        .global         kernel_cutlass_kernel_cudnngrouped_gemmgrouped_gemm_swiglugrouped_gemm_swiglu_quantBlockScaledContiguousGroupedGemmKernel_object_at__TiledMMA_ThrLayoutVMNK11110000_PermutationMNK____MMAAt_0
        .type           kernel_cutlass_kernel_cudnngrouped_gemmgrouped_gemm_swiglugrouped_gemm_swiglu_quantBlockScaledContiguousGroupedGemmKernel_object_at__TiledMMA_ThrLayoutVMNK11110000_PermutationMNK____MMAAt_0,@function
        .size           kernel_cutlass_kernel_cudnngrouped_gemmgrouped_gemm_swiglugrouped_gemm_swiglu_quantBlockScaledContiguousGroupedGemmKernel_object_at__TiledMMA_ThrLayoutVMNK11110000_PermutationMNK____MMAAt_0,(.L_x_85 - kernel_cutlass_kernel_cudnngrouped_gemmgrouped_gemm_swiglugrouped_gemm_swiglu_quantBlockScaledContiguousGroupedGemmKernel_object_at__TiledMMA_ThrLayoutVMNK11110000_PermutationMNK____MMAAt_0)
        .other          kernel_cutlass_kernel_cudnngrouped_gemmgrouped_gemm_swiglugrouped_gemm_swiglu_quantBlockScaledContiguousGroupedGemmKernel_object_at__TiledMMA_ThrLayoutVMNK11110000_PermutationMNK____MMAAt_0,@"STO_CUDA_ENTRY STV_DEFAULT"
kernel_cutlass_kernel_cudnngrouped_gemmgrouped_gemm_swiglugrouped_gemm_swiglu_quantBlockScaledContiguousGroupedGemmKernel_object_at__TiledMMA_ThrLayoutVMNK11110000_PermutationMNK____MMAAt_0:
.text.kernel_cutlass_kernel_cudnngrouped_gemmgrouped_gemm_swiglugrouped_gemm_swiglu_quantBlockScaledContiguousGroupedGemmKernel_object_at__TiledMMA_ThrLayoutVMNK11110000_PermutationMNK____MMAAt_0:
[----:B------:R-:W1:Y:S01]  /*0000*/  LDC R1, c[0x0][0x37c] ;  /* 0x0000df00ff017b82 */ /* 0x000e620000000800 */
[----:B------:R-:W2:Y:S01]  /*0010*/  S2R R3, SR_TID.Y ;  /* 0x0000000000037919 */ /* 0x000ea20000002200 */
[----:B------:R-:W3:Y:S01]  /*0020*/  LDCU UR5, c[0x0][0x360] ;  /* 0x00006c00ff0577ac */ /* 0x000ee20008000800 */
[----:B------:R-:W2:Y:S01]  /*0030*/  S2R R0, SR_TID.Z ;  /* 0x0000000000007919 */ /* 0x000ea20000002300 */
[----:B------:R-:W2:Y:S01]  /*0040*/  LDCU UR4, c[0x0][0x364] ;  /* 0x00006c80ff0477ac */ /* 0x000ea20008000800 */
[----:B------:R-:W3:Y:S01]  /*0050*/  S2R R104, SR_TID.X ;  /* 0x0000000000687919 */ /* 0x000ee20000002100 */
[----:B--2---:R-:W-:Y:S01]  /*0060*/  IMAD R3, R0, UR4, R3 ;  /* 0x0000000400037c24 */ /* 0x004fe2000f8e0203 */
[----:B------:R-:W2:Y:S03]  /*0070*/  LDCU.U8 UR4, c[0x0][0x381] ;  /* 0x00007020ff0477ac */ /* 0x000ea60008000000 */
[----:B---3--:R-:W-:Y:S01]  /*0080*/  IMAD R123, R3, UR5, R104 ;  /* 0x00000005037b7c24 */ /* 0x008fe2000f8e0268 */
[----:B------:R-:W3:Y:S04]  /*0090*/  LDCU.U8 UR5, c[0x0][0x382] ;  /* 0x00007040ff0577ac */ /* 0x000ee80008000000 */
[----:B------:R-:W-:-:S06]  /*00a0*/  SHF.R.U32.HI R123, RZ, 0x5, R123 ;  /* 0x00000005ff7b7819 */ /* 0x000fcc000001167b */
[----:B------:R-:W4:Y:S01]  /*00b0*/  SHFL.IDX PT, R123, R123, RZ, 0x1f ;  /* 0x00001fff7b7b7589 */ /* 0x000f2200000e0000 */
[----:B--2---:R-:W-:Y:S02]  /*00c0*/  ULOP3.LUT UR4, UR4, 0x1, URZ, 0xc0, !UPT ;  /* 0x0000000104047892 */ /* 0x004fe4000f8ec0ff */
[----:B---3--:R-:W-:Y:S02]  /*00d0*/  ULOP3.LUT UR5, UR5, 0x1, URZ, 0xc0, !UPT ;  /* 0x0000000105057892 */ /* 0x008fe4000f8ec0ff */
[----:B------:R-:W-:Y:S02]  /*00e0*/  UISETP.NE.U32.AND UP5, UPT, UR4, 0x1, UPT ;  /* 0x000000010400788c */ /* 0x000fe4000bfa5070 */
[----:B------:R-:W-:Y:S01]  /*00f0*/  UISETP.NE.U32.AND UP6, UPT, UR5, 0x1, UPT ;  /* 0x000000010500788c */ /* 0x000fe2000bfc5070 */
[----:B----4-:R-:W-:-:S13]  /*0100*/  ISETP.NE.AND P0, PT, R123, 0x5, PT ;  /* 0x000000057b00780c */ /* 0x010fda0003f05270 */
[----:B-1----:R-:W-:Y:S05]  /*0110*/  @P0 BRA `(.L_x_0) ;  /* 0x0000000000540947 */ /* 0x002fea0003800000 */
[----:B------:R-:W1:Y:S02]  /*0120*/  LDCU.64 UR4, c[0x0][0x348] ;  /* 0x00006900ff0477ac */ /* 0x000e640008000a00 */
[----:B-1----:R-:W-:Y:S02]  /*0130*/  UIADD3 UR14, UP0, UPT, UR4, 0x40, URZ ;  /* 0x00000040040e7890 */ /* 0x002fe4000ff1e0ff */
[----:B------:R-:W-:Y:S02]  /*0140*/  UIADD3 UR12, UP4, UPT, UR4, 0xc0, URZ ;  /* 0x000000c0040c7890 */ /* 0x000fe4000ff9e0ff */
[----:B------:R-:W-:Y:S02]  /*0150*/  UIADD3 UR10, UP3, UPT, UR4, 0x140, URZ ;  /* 0x00000140040a7890 */ /* 0x000fe4000ff7e0ff */
[----:B------:R-:W-:Y:S02]  /*0160*/  UIADD3 UR8, UP2, UPT, UR4, 0x1c0, URZ ;  /* 0x000001c004087890 */ /* 0x000fe4000ff5e0ff */
[----:B------:R-:W-:-:S02]  /*0170*/  UIADD3 UR6, UP1, UPT, UR4, 0x240, URZ ;  /* 0x0000024004067890 */ /* 0x000fc4000ff3e0ff */
[----:B------:R-:W-:Y:S02]  /*0180*/  UIADD3.X UR15, UPT, UPT, URZ, UR5, URZ, UP0, !UPT ;  /* 0x00000005ff0f7290 */ /* 0x000fe400087fe4ff */
[----:B------:R-:W-:Y:S02]  /*0190*/  UIADD3 UR4, UP0, UPT, UR4, 0x2c0, URZ ;  /* 0x000002c004047890 */ /* 0x000fe4000ff1e0ff */
[----:B------:R-:W-:Y:S02]  /*01a0*/  UIADD3.X UR13, UPT, UPT, URZ, UR5, URZ, UP4, !UPT ;  /* 0x00000005ff0d7290 */ /* 0x000fe4000a7fe4ff */
[----:B------:R-:W-:Y:S02]  /*01b0*/  UIADD3.X UR11, UPT, UPT, URZ, UR5, URZ, UP3, !UPT ;  /* 0x00000005ff0b7290 */ /* 0x000fe40009ffe4ff */
[----:B------:R-:W-:Y:S01]  /*01c0*/  UIADD3.X UR9, UPT, UPT, URZ, UR5, URZ, UP2, !UPT ;  /* 0x00000005ff097290 */ /* 0x000fe200097fe4ff */
[----:B------:R1:W-:Y:S01]  /*01d0*/  UTMACCTL.PF [UR14] ;  /* 0x000000000e0079b9 */ /* 0x0003e20008040000 */
[----:B------:R-:W-:-:S03]  /*01e0*/  UIADD3.X UR7, UPT, UPT, URZ, UR5, URZ, UP1, !UPT ;  /* 0x00000005ff077290 */ /* 0x000fc60008ffe4ff */
[----:B------:R1:W-:Y:S01]  /*01f0*/  UTMACCTL.PF [UR12] ;  /* 0x000000000c0079b9 */ /* 0x0003e20008040000 */
[----:B------:R-:W-:Y:S01]  /*0200*/  UIADD3.X UR5, UPT, UPT, URZ, UR5, URZ, UP0, !UPT ;  /* 0x00000005ff057290 */ /* 0x000fe200087fe4ff */
[----:B------:R1:W-:Y:S02]  /*0210*/  UTMACCTL.PF [UR10] ;  /* 0x000000000a0079b9 */ /* 0x0003e40008040000 */
[----:B------:R1:W-:Y:S02]  /*0220*/  UTMACCTL.PF [UR8] ;  /* 0x00000000080079b9 */ /* 0x0003e40008040000 */
[----:B------:R1:W-:Y:S04]  /*0230*/  UTMACCTL.PF [UR6] ;  /* 0x00000000060079b9 */ /* 0x0003e80008040000 */
[----:B------:R1:W-:Y:S01]  /*0240*/  UTMACCTL.PF [UR4] ;  /* 0x00000000040079b9 */ /* 0x0003e20008040000 */
[----:B------:R-:W-:Y:S01]  /*0250*/  UPLOP3.LUT UP4, UPT, UPT, UPT, UPT, 0x40, 0x4 ;  /* 0x000000000004789c */ /* 0x000fe20003f8e870 */
[----:B-1----:R-:W-:Y:S10]  /*0260*/  BRA `(.L_x_1) ;  /* 0x0000000000547947 */ /* 0x002ff40003800000 */
.L_x_0:
[----:B------:R-:W-:Y:S01]  /*0270*/  ISETP.NE.AND P0, PT, R123, RZ, PT ;  /* 0x000000ff7b00720c */ /* 0x000fe20003f05270 */
[----:B------:R-:W-:-:S12]  /*0280*/  UPLOP3.LUT UP4, UPT, UPT, UPT, UPT, 0x40, 0x4 ;  /* 0x000000000004789c */ /* 0x000fd80003f8e870 */
[----:B------:R-:W-:Y:S05]  /*0290*/  @P0 BRA `(.L_x_1) ;  /* 0x0000000000480947 */ /* 0x000fea0003800000 */
[----:B------:R-:W1:Y:S01]  /*02a0*/  S2UR UR5, SR_CgaCtaId ;  /* 0x00000000000579c3 */ /* 0x000e620000008800 */
[----:B------:R-:W-:Y:S01]  /*02b0*/  UMOV UR6, 0x400 ;  /* 0x0000040000067882 */ /* 0x000fe20000000000 */
[----:B------:R-:W-:Y:S01]  /*02c0*/  UMOV UR4, 0x1 ;  /* 0x0000000100047882 */ /* 0x000fe20000000000 */
[----:B------:R-:W-:Y:S02]  /*02d0*/  UPLOP3.LUT UP4, UPT, UPT, UPT, UPT, 0x80, 0x8 ;  /* 0x000000000008789c */ /* 0x000fe40003f8f070 */
[----:B-1----:R-:W-:Y:S02]  /*02e0*/  ULEA UR5, UR5, UR6, 0x18 ;  /* 0x0000000605057291 */ /* 0x002fe4000f8ec0ff */
[----:B------:R-:W-:-:S04]  /*02f0*/  UIADD3 UR6, UPT, UPT, -UR4, 0x100000, URZ ;  /* 0x0010000004067890 */ /* 0x000fc8000fffe1ff */
[----:B------:R-:W-:Y:S02]  /*0300*/  USHF.L.U32 UR7, UR6, 0xb, URZ ;  /* 0x0000000b06077899 */ /* 0x000fe400080006ff */
[----:B------:R-:W-:Y:S01]  /*0310*/  USHF.L.U32 UR6, UR6, 0x1, URZ ;  /* 0x0000000106067899 */ /* 0x000fe200080006ff */
[----:B------:R-:W1:Y:S11]  /*0320*/  FENCE.VIEW.ASYNC.S ;  /* 0x00000000000073c6 */ /* 0x000e760000000000 */
[----:B-1----:R1:W2:Y:S01]  /*0330*/  SYNCS.EXCH.64 URZ, [UR5], UR6 ;  /* 0x0000000605ff75b2 */ /* 0x0022a20008000100 */
[----:B------:R1:W3:Y:S01]  /*0340*/  SYNCS.EXCH.64 URZ, [UR5+0x8], UR6 ;  /* 0x0000080605ff75b2 */ /* 0x0002e20008000100 */
[----:B------:R1:W4:Y:S01]  /*0350*/  SYNCS.EXCH.64 URZ, [UR5+0x10], UR6 ;  /* 0x0000100605ff75b2 */ /* 0x0003220008000100 */
[----:B------:R1:W1:Y:S01]  /*0360*/  SYNCS.EXCH.64 URZ, [UR5+0x18], UR6 ;  /* 0x0000180605ff75b2 */ /* 0x0002620008000100 */
[----:B------:R1:W1:Y:S01]  /*0370*/  SYNCS.EXCH.64 URZ, [UR5+0x20], UR6 ;  /* 0x0000200605ff75b2 */ /* 0x0002620008000100 */
[----:B------:R1:W1:Y:S01]  /*0380*/  SYNCS.EXCH.64 URZ, [UR5+0x28], UR6 ;  /* 0x0000280605ff75b2 */ /* 0x0002620008000100 */
[----:B------:R1:W1:Y:S01]  /*0390*/  SYNCS.EXCH.64 URZ, [UR5+0x30], UR6 ;  /* 0x0000300605ff75b2 */ /* 0x0002620008000100 */
[----:B------:R1:W1:Y:S01]  /*03a0*/  SYNCS.EXCH.64 URZ, [UR5+0x38], UR6 ;  /* 0x0000380605ff75b2 */ /* 0x0002620008000100 */
[----:B------:R-:W-:Y:S01]  /*03b0*/  NOP ;  /* 0x0000000000007918 */ /* 0x000fe20000000000 */
.L_x_1:
[----:B------:R-:W-:Y:S01]  /*03c0*/  NOP ;  /* 0x0000000000007918 */ /* 0x000fe20000000000 */
[----:B-1234-:R-:W-:Y:S06]  /*03d0*/  BAR.SYNC.DEFER_BLOCKING 0x0 ;  /* 0x0000000000007b1d */ /* 0x01efec0000010000 */
[----:B------:R-:W-:Y:S05]  /*03e0*/  BRA.U !UP4, `(.L_x_2) ;  /* 0x000000010c3c7547 */ /* 0x000fea000b800000 */
[----:B------:R-:W1:Y:S01]  /*03f0*/  S2UR UR6, SR_CgaCtaId ;  /* 0x00000000000679c3 */ /* 0x000e620000008800 */
[----:B------:R-:W-:Y:S01]  /*0400*/  UMOV UR7, 0x400 ;  /* 0x0000040000077882 */ /* 0x000fe20000000000 */
[----:B------:R-:W-:Y:S01]  /*0410*/  UMOV UR5, 0x1 ;  /* 0x0000000100057882 */ /* 0x000fe20000000000 */
[----:B------:R-:W-:Y:S01]  /*0420*/  UMOV UR4, 0x4 ;  /* 0x0000000400047882 */ /* 0x000fe20000000000 */
[----:B------:R-:W-:-:S04]  /*0430*/  UIADD3 UR8, UPT, UPT, -UR5, 0x100000, URZ ;  /* 0x0010000005087890 */ /* 0x000fc8000fffe1ff */
[----:B------:R-:W-:Y:S02]  /*0440*/  USHF.L.U32 UR9, UR8, 0xb, URZ ;  /* 0x0000000b08097899 */ /* 0x000fe400080006ff */
[----:B------:R-:W-:Y:S02]  /*0450*/  USHF.L.U32 UR8, UR8, 0x1, URZ ;  /* 0x0000000108087899 */ /* 0x000fe400080006ff */
[----:B------:R-:W-:-:S04]  /*0460*/  UIADD3 UR4, UPT, UPT, -UR4, 0x100000, URZ ;  /* 0x0010000004047890 */ /* 0x000fc8000fffe1ff */
[----:B------:R-:W-:Y:S02]  /*0470*/  USHF.L.U32 UR5, UR4, 0xb, URZ ;  /* 0x0000000b04057899 */ /* 0x000fe400080006ff */
[----:B------:R-:W-:Y:S02]  /*0480*/  USHF.L.U32 UR4, UR4, 0x1, URZ ;  /* 0x0000000104047899 */ /* 0x000fe400080006ff */
[----:B-1----:R-:W-:Y:S01]  /*0490*/  ULEA UR6, UR6, UR7, 0x18 ;  /* 0x0000000706067291 */ /* 0x002fe2000f8ec0ff */
[----:B------:R-:W1:Y:S11]  /*04a0*/  FENCE.VIEW.ASYNC.S ;  /* 0x00000000000073c6 */ /* 0x000e760000000000 */
[----:B-1----:R1:W2:Y:S01]  /*04b0*/  SYNCS.EXCH.64 URZ, [UR6+0x40], UR8 ;  /* 0x0000400806ff75b2 */ /* 0x0022a20008000100 */
[----:B------:R1:W3:Y:S01]  /*04c0*/  SYNCS.EXCH.64 URZ, [UR6+0x48], UR4 ;  /* 0x0000480406ff75b2 */ /* 0x0002e20008000100 */
[----:B------:R-:W-:Y:S01]  /*04d0*/  NOP ;  /* 0x0000000000007918 */ /* 0x000fe20000000000 */
.L_x_2:
[----:B------:R-:W-:Y:S01]  /*04e0*/  NOP ;  /* 0x0000000000007918 */ /* 0x000fe20000000000 */
[----:B--23--:R-:W-:Y:S06]  /*04f0*/  BAR.SYNC.DEFER_BLOCKING 0x0 ;  /* 0x0000000000007b1d */ /* 0x00cfec0000010000 */
[----:B------:R-:W-:Y:S05]  /*0500*/  BRA.U !UP4, `(.L_x_3) ;  /* 0x000000010c447547 */ /* 0x000fea000b800000 */
[----:B-1----:R-:W1:Y:S01]  /*0510*/  S2UR UR6, SR_CgaCtaId ;  /* 0x00000000000679c3 */ /* 0x002e620000008800 */
        /* <DEDUP_REMOVED lines=11> */
[----:B-1----:R2:W3:Y:S01]  /*05d0*/  SYNCS.EXCH.64 URZ, [UR6+0x50], UR8 ;  /* 0x0000500806ff75b2 */ /* 0x0024e20008000100 */
[----:B------:R2:W4:Y:S01]  /*05e0*/  SYNCS.EXCH.64 URZ, [UR6+0x58], UR8 ;  /* 0x0000580806ff75b2 */ /* 0x0005220008000100 */
[----:B------:R2:W1:Y:S01]  /*05f0*/  SYNCS.EXCH.64 URZ, [UR6+0x60], UR4 ;  /* 0x0000600406ff75b2 */ /* 0x0004620008000100 */
[----:B------:R2:W1:Y:S02]  /*0600*/  SYNCS.EXCH.64 URZ, [UR6+0x68], UR4 ;  /* 0x0000680406ff75b2 */ /* 0x0004640008000100 */
[----:B--2---:R-:W-:Y:S01]  /*0610*/  NOP ;  /* 0x0000000000007918 */ /* 0x004fe20000000000 */
.L_x_3:
[----:B------:R-:W-:Y:S01]  /*0620*/  NOP ;  /* 0x0000000000007918 */ /* 0x000fe20000000000 */
[----:B-1-34-:R-:W-:Y:S08]  /*0630*/  BAR.SYNC.DEFER_BLOCKING 0x0 ;  /* 0x0000000000007b1d */ /* 0x01aff00000010000 */
[----:B------:R-:W-:Y:S01]  /*0640*/  BAR.SYNC.DEFER_BLOCKING 0x1, 0xe0 ;  /* 0x0043800000007b1d */ /* 0x000fe20000010000 */
[----:B------:R-:W-:-:S05]  /*0650*/  ISETP.NE.AND P0, PT, R123, 0x6, PT ;  /* 0x000000067b00780c */ /* 0x000fca0003f05270 */
[----:B------:R-:W1:Y:S08]  /*0660*/  LDCU.64 UR14, c[0x0][0x358] ;  /* 0x00006b00ff0e77ac */ /* 0x000e700008000a00 */
[----:B------:R-:W-:Y:S05]  /*0670*/  @P0 BRA `(.L_x_4) ;  /* 0x0000000800880947 */ /* 0x000fea0003800000 */
[----:B------:R-:W-:Y:S01]  /*0680*/  LOP3.LUT R0, R104, 0x1f, RZ, 0xc0, !PT ;  /* 0x0000001f68007812 */ /* 0x000fe200078ec0ff */
[----:B------:R-:W-:Y:S01]  /*0690*/  IMAD.MOV.U32 R18, RZ, RZ, 0x7fffffff ;  /* 0x7fffffffff127424 */ /* 0x000fe200078e00ff */
[----:B------:R-:W2:Y:S01]  /*06a0*/  S2UR UR9, SR_CTAID.Z ;  /* 0x00000000000979c3 */ /* 0x000ea20000002700 */
[----:B------:R-:W2:Y:S01]  /*06b0*/  LDCU.64 UR6, c[0x0][0x760] ;  /* 0x0000ec00ff0677ac */ /* 0x000ea20008000a00 */
[C---:B------:R-:W-:Y:S01]  /*06c0*/  ISETP.GT.U32.AND P0, PT, R0.reuse, 0x7, PT ;  /* 0x000000070000780c */ /* 0x040fe20003f04070 */
[----:B------:R-:W3:Y:S01]  /*06d0*/  LDCU.U8 UR8, c[0x0][0x768] ;  /* 0x0000ed00ff0877ac */ /* 0x000ee20008000000 */
[----:B------:R-:W4:Y:S01]  /*06e0*/  LDCU.U8 UR10, c[0x0][0x769] ;  /* 0x0000ed20ff0a77ac */ /* 0x000f220008000000 */
[----:B------:R-:W5:Y:S10]  /*06f0*/  LDCU.U8 UR13, c[0x0][0x781] ;  /* 0x0000f020ff0d77ac */ /* 0x000f740008000000 */
[----:B------:R-:W1:Y:S01]  /*0700*/  @!P0 LDC.64 R2, c[0x0][0x748] ;  /* 0x0001d200ff028b82 */ /* 0x000e620000000a00 */
[----:B------:R-:W1:Y:S02]  /*0710*/  LDCU UR20, c[0x0][0x770] ;  /* 0x0000ee00ff1477ac */ /* 0x000e640008000800 */
[----:B-1----:R-:W-:-:S05]  /*0720*/  @!P0 IMAD.WIDE.U32 R2, R0, 0x4, R2 ;  /* 0x0000000400028825 */ /* 0x002fca00078e0002 */
[----:B------:R-:W5:Y:S01]  /*0730*/  @!P0 LDG.E R18, desc[UR14][R2.64] ;  /* 0x0000000e02128981 */ /* 0x000f62000c1e1900 */
[----:B--2---:R-:W-:Y:S01]  /*0740*/  UIMAD.WIDE.U32 UR4, UR9, UR7, URZ ;  /* 0x00000007090472a5 */ /* 0x004fe2000f8e00ff */
[----:B------:R-:W-:Y:S01]  /*0750*/  HFMA2 R0, -RZ, RZ, 0, 5.9604644775390625e-08 ;  /* 0x00000001ff007431 */ /* 0x000fe200000001ff */
[----:B------:R-:W-:Y:S01]  /*0760*/  UISETP.GT.U32.AND UP0, UPT, UR9, 0x1ff, UPT ;  /* 0x000001ff0900788c */ /* 0x000fe2000bf04070 */
[----:B------:R-:W-:-:S04]  /*0770*/  IMAD.MOV.U32 R10, RZ, RZ, RZ ;  /* 0x000000ffff0a7224 */ /* 0x000fc800078e00ff */
[----:B------:R-:W-:Y:S02]  /*0780*/  UMOV UR11, UR5 ;  /* 0x00000005000b7c82 */ /* 0x000fe40008000000 */
[----:B------:R-:W-:Y:S02]  /*0790*/  UIADD3 UR7, UPT, UPT, -UR11, UR9, URZ ;  /* 0x000000090b077290 */ /* 0x000fe4000fffe1ff */
[----:B------:R-:W1:Y:S02]  /*07a0*/  LDCU.64 UR4, c[0x0][0x778] ;  /* 0x0000ef00ff0477ac */ /* 0x000e640008000a00 */
[----:B---3--:R-:W-:-:S04]  /*07b0*/  USHF.R.U32.HI UR7, URZ, UR8, UR7 ;  /* 0x00000008ff077299 */ /* 0x008fc80008011607 */
[----:B------:R-:W-:-:S04]  /*07c0*/  UIADD3 UR11, UPT, UPT, UR11, UR7, URZ ;  /* 0x000000070b0b7290 */ /* 0x000fc8000fffe0ff */
[----:B----4-:R-:W-:-:S03]  /*07d0*/  USHF.R.U32.HI UR11, URZ, UR10, UR11 ;  /* 0x0000000aff0b7299 */ /* 0x010fc6000801160b */
[----:B------:R-:W2:Y:S01]  /*07e0*/  LDCU.U8 UR7, c[0x0][0x780] ;  /* 0x0000f000ff0777ac */ /* 0x000ea20008000000 */
[----:B------:R-:W-:-:S04]  /*07f0*/  UIADD3 UR11, UPT, UPT, -UR11, URZ, URZ ;  /* 0x000000ff0b0b7290 */ /* 0x000fc8000fffe1ff */
[----:B------:R-:W-:-:S04]  /*0800*/  UIMAD UR6, UR11, UR6, UR9 ;  /* 0x000000060b0672a4 */ /* 0x000fc8000f8e0209 */
[----:B-1----:R-:W-:-:S07]  /*0810*/  UIMAD.WIDE.U32 UR16, UR6, UR5, URZ ;  /* 0x00000005061072a5 */ /* 0x002fce000f8e00ff */
[----:B------:R-:W-:Y:S02]  /*0820*/  UMOV UR5, UR17 ;  /* 0x0000001100057c82 */ /* 0x000fe40008000000 */
[----:B------:R-:W-:Y:S02]  /*0830*/  UIADD3 UR18, UPT, UPT, UR6, -UR5, URZ ;  /* 0x8000000506127290 */ /* 0x000fe4000fffe0ff */
[----:B------:R-:W1:Y:S02]  /*0840*/  LDCU.U8 UR17, c[0x0][0x774] ;  /* 0x0000ee80ff1177ac */ /* 0x000e640008000000 */
[----:B--2---:R-:W-:Y:S01]  /*0850*/  USHF.R.U32.HI UR18, URZ, UR7, UR18 ;  /* 0x00000007ff127299 */ /* 0x004fe20008011612 */
[----:B------:R-:W2:Y:S03]  /*0860*/  LDCU.U8 UR16, c[0x0][0x775] ;  /* 0x0000eea0ff1077ac */ /* 0x000ea60008000000 */
[----:B------:R-:W-:Y:S01]  /*0870*/  UIADD3 UR18, UPT, UPT, UR5, UR18, URZ ;  /* 0x0000001205127290 */ /* 0x000fe2000fffe0ff */
[----:B------:R-:W3:Y:S03]  /*0880*/  LDCU UR5, c[0x0][0x76c] ;  /* 0x0000ed80ff0577ac */ /* 0x000ee60008000800 */
[----:B-----5:R-:W-:-:S04]  /*0890*/  USHF.R.U32.HI UR18, URZ, UR13, UR18 ;  /* 0x0000000dff127299 */ /* 0x020fc80008011612 */
[----:B------:R-:W-:Y:S02]  /*08a0*/  UIMAD.WIDE.U32 UR20, UR18, UR20, URZ ;  /* 0x00000014121472a5 */ /* 0x000fe4000f8e00ff */
[----:B------:R-:W-:-:S04]  /*08b0*/  UIADD3 UR12, UPT, UPT, -UR18, URZ, URZ ;  /* 0x000000ff120c7290 */ /* 0x000fc8000fffe1ff */
[----:B------:R-:W-:Y:S01]  /*08c0*/  UIMAD UR4, UR12, UR4, UR6 ;  /* 0x000000040c0472a4 */ /* 0x000fe2000f8e0206 */
[----:B------:R-:W-:Y:S02]  /*08d0*/  UMOV UR19, UR21 ;  /* 0x0000001500137c82 */ /* 0x000fe40008000000 */
[----:B------:R-:W-:-:S03]  /*08e0*/  UIADD3 UR11, UPT, UPT, UR18, -UR19, URZ ;  /* 0x80000013120b7290 */ /* 0x000fc6000fffe0ff */
[----:B------:R-:W-:Y:S01]  /*08f0*/  MOV R5, UR4 ;  /* 0x0000000400057c02 */ /* 0x000fe20008000f00 */
[----:B-1----:R-:W-:-:S04]  /*0900*/  USHF.R.U32.HI UR11, URZ, UR17, UR11 ;  /* 0x00000011ff0b7299 */ /* 0x002fc8000801160b */
[----:B------:R-:W-:-:S04]  /*0910*/  UIADD3 UR11, UPT, UPT, UR19, UR11, URZ ;  /* 0x0000000b130b7290 */ /* 0x000fc8000fffe0ff */
[----:B--2---:R-:W-:-:S04]  /*0920*/  USHF.R.U32.HI UR11, URZ, UR16, UR11 ;  /* 0x00000010ff0b7299 */ /* 0x004fc8000801160b */
[----:B------:R-:W-:-:S04]  /*0930*/  UIADD3 UR11, UPT, UPT, -UR11, URZ, URZ ;  /* 0x000000ff0b0b7290 */ /* 0x000fc8000fffe1ff */
[----:B---3--:R-:W-:-:S06]  /*0940*/  UIMAD UR5, UR11, UR5, UR18 ;  /* 0x000000050b0572a4 */ /* 0x008fcc000f8e0212 */
[----:B------:R-:W-:Y:S01]  /*0950*/  IMAD.U32 R4, RZ, RZ, UR5 ;  /* 0x00000005ff047e24 */ /* 0x000fe2000f8e00ff */
[----:B------:R1:W2:Y:S01]  /*0960*/  SHFL.IDX PT, R2, R18, 0x7, 0x1f ;  /* 0x00e01f0012027f89 */ /* 0x0002a200000e0000 */
[----:B------:R-:W-:Y:S05]  /*0970*/  BRA.U UP0, `(.L_x_5) ;  /* 0x0000000500547547 */ /* 0x000fea000b800000 */
[----:B--2---:R-:W-:Y:S01]  /*0980*/  SHF.R.S32.HI R17, RZ, 0x1f, R2 ;  /* 0x0000001fff117819 */ /* 0x004fe20000011402 */
[----:B------:R-:W2:Y:S01]  /*0990*/  LDC R0, c[0x0][0x374] ;  /* 0x0000dd00ff007b82 */ /* 0x000ea20000000800 */
[----:B------:R-:W-:Y:S01]  /*09a0*/  IMAD.U32 R19, RZ, RZ, UR9 ;  /* 0x00000009ff137e24 */ /* 0x000fe2000f8e00ff */
[----:B------:R-:W-:Y:S01]  /*09b0*/  MOV R10, RZ ;  /* 0x000000ff000a7202 */ /* 0x000fe20000000f00 */
[----:B------:R-:W-:Y:S01]  /*09c0*/  IMAD.MOV.U32 R6, RZ, RZ, -0x1 ;  /* 0xffffffffff067424 */ /* 0x000fe200078e00ff */
[----:B------:R-:W-:Y:S02]  /*09d0*/  LEA.HI R17, R17, R2, RZ, 0x7 ;  /* 0x0000000211117211 */ /* 0x000fe400078f38ff */
[----:B------:R-:W-:Y:S02]  /*09e0*/  MOV R15, RZ ;  /* 0x000000ff000f7202 */ /* 0x000fe40000000f00 */
[----:B------:R-:W2:Y:S01]  /*09f0*/  LDC R7, c[0x0][0x370] ;  /* 0x0000dc00ff077b82 */ /* 0x000ea20000000800 */
[----:B------:R-:W-:-:S04]  /*0a00*/  LOP3.LUT R3, R17, 0xffffff80, RZ, 0xc0, !PT ;  /* 0xffffff8011037812 */ /* 0x000fc800078ec0ff */
[----:B------:R-:W-:-:S03]  /*0a10*/  ISETP.NE.AND P0, PT, R2, R3, PT ;  /* 0x000000030200720c */ /* 0x000fc60003f05270 */
[----:B------:R-:W3:Y:S01]  /*0a20*/  LDC R16, c[0x0][0x378] ;  /* 0x0000de00ff107b82 */ /* 0x000ee20000000800 */
[----:B------:R-:W-:-:S07]  /*0a30*/  ISETP.LT.AND P0, PT, R2, RZ, P0 ;  /* 0x000000ff0200720c */ /* 0x000fce0000701270 */
[----:B------:R-:W4:Y:S08]  /*0a40*/  LDC R12, c[0x0][0x770] ;  /* 0x0001dc00ff0c7b82 */ /* 0x000f300000000800 */
[----:B------:R-:W1:Y:S01]  /*0a50*/  LDC R11, c[0x0][0x76c] ;  /* 0x0001db00ff0b7b82 */ /* 0x000e620000000800 */
[----:B--2---:R-:W-:Y:S01]  /*0a60*/  IMAD R7, R0, R7, RZ ;  /* 0x0000000700077224 */ /* 0x004fe200078e02ff */
[----:B------:R-:W-:-:S02]  /*0a70*/  SHF.R.S32.HI R0, RZ, 0x7, R17 ;  /* 0x00000007ff007819 */ /* 0x000fc40000011411 */
[----:B------:R-:W-:-:S03]  /*0a80*/  LEA.HI.SX32 R17, R17, 0xffffffff, 0x19 ;  /* 0xffffffff11117811 */ /* 0x000fc600078fcaff */
[----:B------:R-:W-:Y:S01]  /*0a90*/  @!P0 IMAD.MOV R17, RZ, RZ, R0 ;  /* 0x000000ffff118224 */ /* 0x000fe200078e0200 */
[----:B------:R-:W2:Y:S01]  /*0aa0*/  LDC.64 R8, c[0x0][0x760] ;  /* 0x0001d800ff087b82 */ /* 0x000ea20000000a00 */
[----:B---3--:R-:W-:Y:S02]  /*0ab0*/  IMAD R16, R7, R16, RZ ;  /* 0x0000001007107224 */ /* 0x008fe400078e02ff */
[----:B------:R-:W-:-:S05]  /*0ac0*/  IMAD.MOV.U32 R0, RZ, RZ, 0x1 ;  /* 0x00000001ff007424 */ /* 0x000fca00078e00ff */
[----:B------:R-:W3:Y:S02]  /*0ad0*/  LDC.64 R2, c[0x0][0x778] ;  /* 0x0001de00ff027b82 */ /* 0x000ee40000000a00 */
.L_x_10:
[----:B------:R-:W-:-:S13]  /*0ae0*/  ISETP.GE.AND P0, PT, R4, R17, PT ;  /* 0x000000110400720c */ /* 0x000fda0003f06270 */
[----:B------:R-:W-:Y:S05]  /*0af0*/  @P0 BRA `(.L_x_6) ;  /* 0x0000000000940947 */ /* 0x000fea0003800000 */
[----:B------:R-:W-:-:S04]  /*0b00*/  SHF.L.U32 R7, R4, 0x7, RZ ;  /* 0x0000000704077819 */ /* 0x000fc800000006ff */
[----:B------:R-:W-:-:S13]  /*0b10*/  ISETP.GE.AND P0, PT, R7, R15, PT ;  /* 0x0000000f0700720c */ /* 0x000fda0003f06270 */
[----:B------:R-:W-:Y:S05]  /*0b20*/  @!P0 BRA `(.L_x_7) ;  /* 0x0000000000388947 */ /* 0x000fea0003800000 */
[----:B------:R-:W-:Y:S01]  /*0b30*/  VIADD R13, R6, 0x1 ;  /* 0x00000001060d7836 */ /* 0x000fe20000000000 */
[----:B------:R-:W-:-:S04]  /*0b40*/  MOV R6, 0xffffffff ;  /* 0xffffffff00067802 */ /* 0x000fc80000000f00 */
[----:B------:R-:W-:-:S13]  /*0b50*/  ISETP.GT.U32.AND P0, PT, R13, 0x1f, PT ;  /* 0x0000001f0d00780c */ /* 0x000fda0003f04070 */
[----:B------:R-:W-:Y:S05]  /*0b60*/  @P0 BRA `(.L_x_8) ;  /* 0x0000000000240947 */ /* 0x000fea0003800000 */
[----:B------:R-:W-:Y:S01]  /*0b70*/  ISETP.GT.AND P0, PT, R18, R7, PT ;  /* 0x000000071200720c */ /* 0x000fe20003f04270 */
[----:B------:R-:W-:-:S05]  /*0b80*/  IMAD.MOV.U32 R6, RZ, RZ, -0x1 ;  /* 0xffffffffff067424 */ /* 0x000fca00078e00ff */
[----:B------:R-:W-:-:S07]  /*0b90*/  SHF.L.U32 R6, R6, R13, RZ ;  /* 0x0000000d06067219 */ /* 0x000fce00000006ff */
[----:B------:R-:W-:-:S04]  /*0ba0*/  VOTE.ANY R7, PT, P0 ;  /* 0x0000000000077806 */ /* 0x000fc800000e0100 */
[----:B------:R-:W-:-:S05]  /*0bb0*/  LOP3.LUT P0, R7, R7, RZ, R6, 0xa0, !PT ;  /* 0x000000ff07077212 */ /* 0x000fca000780a006 */
[----:B------:R-:W-:-:S05]  /*0bc0*/  VIADD R6, R7, 0xffffffff ;  /* 0xffffffff07067836 */ /* 0x000fca0000000000 */
[----:B------:R-:W-:-:S04]  /*0bd0*/  LOP3.LUT R7, R7, R6, RZ, 0xc, !PT ;  /* 0x0000000607077212 */ /* 0x000fc800078e0cff */
[----:B------:R-:W5:Y:S02]  /*0be0*/  POPC R6, R7 ;  /* 0x0000000700067309 */ /* 0x000f640000000000 */
[----:B-----5:R-:W-:-:S07]  /*0bf0*/  SEL R6, R6, 0xffffffff, P0 ;  /* 0xffffffff06067807 */ /* 0x020fce0000000000 */
.L_x_8:
[----:B------:R4:W3:Y:S02]  /*0c00*/  SHFL.IDX PT, R15, R18, R6, 0x1f ;  /* 0x00001f06120f7589 */ /* 0x0008e400000e0000 */
.L_x_7:
[----:B------:R-:W5:Y:S01]  /*0c10*/  S2R R13, SR_CgaCtaId ;  /* 0x00000000000d7919 */ /* 0x000f620000008800 */
[----:B------:R-:W-:Y:S01]  /*0c20*/  MOV R14, 0x400 ;  /* 0x00000400000e7802 */ /* 0x000fe20000000f00 */
[----:B------:R-:W-:-:S03]  /*0c30*/  IMAD.U32 R21, R0, -0x80000000, RZ ;  /* 0x8000000000157824 */ /* 0x000fc600078e00ff */
[----:B-----5:R-:W-:-:S05]  /*0c40*/  LEA R13, R13, R14, 0x18 ;  /* 0x0000000e0d0d7211 */ /* 0x020fca00078ec0ff */
[----:B------:R-:W-:-:S04]  /*0c50*/  IMAD R14, R10, 0x8, R13 ;  /* 0x000000080a0e7824 */ /* 0x000fc800078e020d */
[----:B------:R-:W5:Y:S02]  /*0c60*/  SYNCS.PHASECHK.TRANS64.TRYWAIT P0, [R14+URZ+0x60], R21 ;  /* 0x000060150e0075a7 */ /* 0x000f6400080011ff */
[----:B-----5:R-:W-:Y:S05]  /*0c70*/  @!P0 BRA `(.L_x_9) ;  /* 0x0000003800508947 */ /* 0x020fea0003800000 */
.L_x_59:
[----:B------:R-:W-:Y:S01]  /*0c80*/  ELECT P0, URZ, PT ;  /* 0x0000000000ff782f */ /* 0x000fe20003800000 */
[----:B------:R-:W-:-:S12]  /*0c90*/  IMAD.MOV.U32 R7, RZ, RZ, 0x1 ;  /* 0x00000001ff077424 */ /* 0x000fd800078e00ff */
[C---:B------:R-:W-:Y:S02]  /*0ca0*/  @P0 IMAD R13, R10.reuse, 0x10, R13 ;  /* 0x000000100a0d0824 */ /* 0x040fe400078e020d */
[----:B------:R-:W-:-:S03]  /*0cb0*/  VIADD R10, R10, 0x1 ;  /* 0x000000010a0a7836 */ /* 0x000fc60000000000 */
[----:B------:R4:W-:Y:S02]  /*0cc0*/  @P0 STS.128 [R13+0x37c10], R4 ;  /* 0x037c10040d000388 */ /* 0x0009e40000000c00 */
[----:B------:R-:W-:Y:S01]  /*0cd0*/  ISETP.NE.AND P0, PT, R10, 0x2, PT ;  /* 0x000000020a00780c */ /* 0x000fe20003f05270 */
[----:B------:R5:W-:Y:S06]  /*0ce0*/  MEMBAR.ALL.CTA ;  /* 0x0000000000007992 */ /* 0x000bec0000008000 */
[----:B-----5:R-:W5:Y:S01]  /*0cf0*/  FENCE.VIEW.ASYNC.S ;  /* 0x00000000000073c6 */ /* 0x020f620000000000 */
[----:B----4-:R-:W-:-:S02]  /*0d00*/  SEL R21, RZ, 0x1, P0 ;  /* 0x00000001ff157807 */ /* 0x010fc40000000000 */
[----:B------:R-:W-:Y:S02]  /*0d10*/  SEL R10, R10, RZ, P0 ;  /* 0x000000ff0a0a7207 */ /* 0x000fe40000000000 */
[----:B------:R-:W-:Y:S01]  /*0d20*/  LOP3.LUT R0, R0, R21, RZ, 0x3c, !PT ;  /* 0x0000001500007212 */ /* 0x000fe200078e3cff */
[----:B-----5:R-:W-:Y:S06]  /*0d30*/  BAR.SYNC.DEFER_BLOCKING 0x4, 0x20 ;  /* 0x0100800000007b1d */ /* 0x020fec0000010000 */
[----:B------:R4:W-:Y:S02]  /*0d40*/  SYNCS.ARRIVE.TRANS64.ART0 RZ, [R14+URZ+0x50], R7 ;  /* 0x000050070eff79a7 */ /* 0x0009e400085000ff */
.L_x_6:
[----:B------:R-:W-:-:S04]  /*0d50*/  IMAD.IADD R19, R16, 0x1, R19 ;  /* 0x0000000110137824 */ /* 0x000fc800078e0213 */
[C---:B--2---:R-:W-:Y:S01]  /*0d60*/  IMAD.HI.U32 R5, R19.reuse, R9, RZ ;  /* 0x0000000913057227 */ /* 0x044fe200078e00ff */
[----:B------:R-:W-:-:S03]  /*0d70*/  ISETP.GE.AND P0, PT, R19, 0x200, PT ;  /* 0x000002001300780c */ /* 0x000fc60003f06270 */
[----:B------:R-:W-:-:S05]  /*0d80*/  IMAD.IADD R4, R19, 0x1, -R5 ;  /* 0x0000000113047824 */ /* 0x000fca00078e0a05 */
[----:B------:R-:W-:-:S04]  /*0d90*/  SHF.R.U32.HI R4, RZ, UR8, R4 ;  /* 0x00000008ff047c19 */ /* 0x000fc80008011604 */
[----:B------:R-:W-:-:S04]  /*0da0*/  IADD3 R4, PT, PT, R5, R4, RZ ;  /* 0x0000000405047210 */ /* 0x000fc80007ffe0ff */
[----:B----4-:R-:W-:-:S05]  /*0db0*/  SHF.R.U32.HI R14, RZ, UR10, R4 ;  /* 0x0000000aff0e7c19 */ /* 0x010fca0008011604 */
[----:B------:R-:W-:-:S04]  /*0dc0*/  IMAD.MOV R14, RZ, RZ, -R14 ;  /* 0x000000ffff0e7224 */ /* 0x000fc800078e0a0e */
[----:B------:R-:W-:-:S04]  /*0dd0*/  IMAD R14, R8, R14, R19 ;  /* 0x0000000e080e7224 */ /* 0x000fc800078e0213 */
[----:B---3--:R-:W-:-:S05]  /*0de0*/  IMAD.HI.U32 R5, R14, R3, RZ ;  /* 0x000000030e057227 */ /* 0x008fca00078e00ff */
[----:B------:R-:W-:-:S04]  /*0df0*/  IADD3 R4, PT, PT, R14, -R5, RZ ;  /* 0x800000050e047210 */ /* 0x000fc80007ffe0ff */
[----:B------:R-:W-:-:S05]  /*0e00*/  SHF.R.U32.HI R4, RZ, UR7, R4 ;  /* 0x00000007ff047c19 */ /* 0x000fca0008011604 */
[----:B------:R-:W-:-:S05]  /*0e10*/  IMAD.IADD R4, R5, 0x1, R4 ;  /* 0x0000000105047824 */ /* 0x000fca00078e0204 */
[----:B------:R-:W-:-:S05]  /*0e20*/  SHF.R.U32.HI R7, RZ, UR13, R4 ;  /* 0x0000000dff077c19 */ /* 0x000fca0008011604 */
[----:B------:R-:W-:-:S05]  /*0e30*/  IMAD.HI.U32 R5, R7, R12, RZ ;  /* 0x0000000c07057227 */ /* 0x000fca00078e00ff */
[----:B------:R-:W-:-:S04]  /*0e40*/  IADD3 R4, PT, PT, R7, -R5, RZ ;  /* 0x8000000507047210 */ /* 0x000fc80007ffe0ff */
[----:B------:R-:W-:-:S05]  /*0e50*/  SHF.R.U32.HI R4, RZ, UR17, R4 ;  /* 0x00000011ff047c19 */ /* 0x000fca0008011604 */
[----:B------:R-:W-:Y:S01]  /*0e60*/  IMAD.IADD R4, R5, 0x1, R4 ;  /* 0x0000000105047824 */ /* 0x000fe200078e0204 */
[----:B------:R-:W-:-:S04]  /*0e70*/  IADD3 R5, PT, PT, -R7, RZ, RZ ;  /* 0x000000ff07057210 */ /* 0x000fc80007ffe1ff */
[----:B------:R-:W-:Y:S01]  /*0e80*/  SHF.R.U32.HI R4, RZ, UR16, R4 ;  /* 0x00000010ff047c19 */ /* 0x000fe20008011604 */
[----:B------:R-:W-:-:S03]  /*0e90*/  IMAD R5, R2, R5, R14 ;  /* 0x0000000502057224 */ /* 0x000fc600078e020e */
[----:B------:R-:W-:-:S05]  /*0ea0*/  IADD3 R4, PT, PT, -R4, RZ, RZ ;  /* 0x000000ff04047210 */ /* 0x000fca0007ffe1ff */
[----:B-1----:R-:W-:Y:S01]  /*0eb0*/  IMAD R4, R11, R4, R7 ;  /* 0x000000040b047224 */ /* 0x002fe200078e0207 */
[----:B------:R-:W-:Y:S06]  /*0ec0*/  @!P0 BRA `(.L_x_10) ;  /* 0xfffffffc00048947 */ /* 0x000fec000383ffff */
.L_x_5:
[----:B------:R-:W3:Y:S01]  /*0ed0*/  S2R R3, SR_CgaCtaId ;  /* 0x0000000000037919 */ /* 0x000ee20000008800 */
[----:B--2---:R-:W-:Y:S01]  /*0ee0*/  MOV R2, 0x400 ;  /* 0x0000040000027802 */ /* 0x004fe20000000f00 */
[----:B------:R-:W-:Y:S01]  /*0ef0*/  IMAD.U32 R6, R0, -0x80000000, RZ ;  /* 0x8000000000067824 */ /* 0x000fe200078e00ff */
[C---:B------:R-:W-:Y:S01]  /*0f00*/  ISETP.NE.AND P0, PT, R10.reuse, 0x1, PT ;  /* 0x000000010a00780c */ /* 0x040fe20003f05270 */
[----:B------:R-:W-:-:S05]  /*0f10*/  VIADD R8, R10, 0x2 ;  /* 0x000000020a087836 */ /* 0x000fca0000000000 */
[----:B------:R-:W-:Y:S02]  /*0f20*/  SEL R8, R8, 0x1, P0 ;  /* 0x0000000108087807 */ /* 0x000fe40000000000 */
[----:B---3--:R-:W-:-:S05]  /*0f30*/  LEA R3, R3, R2, 0x18 ;  /* 0x0000000203037211 */ /* 0x008fca00078ec0ff */
[----:B------:R-:W-:-:S04]  /*0f40*/  IMAD R2, R10, 0x8, R3 ;  /* 0x000000080a027824 */ /* 0x000fc800078e0203 */
[----:B------:R-:W2:Y:S02]  /*0f50*/  SYNCS.PHASECHK.TRANS64.TRYWAIT P1, [R2+URZ+0x60], R6 ;  /* 0x00006006020075a7 */ /* 0x000ea400080211ff */
[----:B--2---:R-:W-:Y:S05]  /*0f60*/  @!P1 BRA `(.L_x_11) ;  /* 0x0000003400ac9947 */ /* 0x004fea0003800000 */
.L_x_61:
[----:B------:R-:W-:Y:S02]  /*0f70*/  ELECT P2, URZ, PT ;  /* 0x0000000000ff782f */ /* 0x000fe40003840000 */
[----:B------:R-:W-:Y:S01]  /*0f80*/  ISETP.NE.AND P0, PT, R8, 0x2, PT ;  /* 0x000000020800780c */ /* 0x000fe20003f05270 */
[----:B--2---:R-:W-:-:S03]  /*0f90*/  IMAD.MOV.U32 R7, RZ, RZ, RZ ;  /* 0x000000ffff077224 */ /* 0x004fc600078e00ff */
[----:B------:R-:W-:Y:S02]  /*0fa0*/  ISETP.EQ.XOR P1, PT, R10, 0x1, !P0 ;  /* 0x000000010a00780c */ /* 0x000fe40004722a70 */
[----:B------:R-:W-:Y:S02]  /*0fb0*/  SEL R8, R8, RZ, P0 ;  /* 0x000000ff08087207 */ /* 0x000fe40000000000 */
[----:B------:R-:W-:-:S03]  /*0fc0*/  SEL R9, RZ, 0x1, !P1 ;  /* 0x00000001ff097807 */ /* 0x000fc60004800000 */
[--C-:B------:R-:W-:Y:S01]  /*0fd0*/  IMAD R8, R8, 0x8, R3.reuse ;  /* 0x0000000808087824 */ /* 0x100fe200078e0203 */
[----:B------:R-:W-:Y:S01]  /*0fe0*/  LOP3.LUT R9, R0, R9, RZ, 0x3c, !PT ;  /* 0x0000000900097212 */ /* 0x000fe200078e3cff */
[----:B------:R-:W-:Y:S02]  /*0ff0*/  @P2 IMAD R10, R10, 0x10, R3 ;  /* 0x000000100a0a2824 */ /* 0x000fe400078e0203 */
[----:B------:R-:W-:Y:S02]  /*1000*/  @P2 IMAD.MOV.U32 R6, RZ, RZ, -0x1 ;  /* 0xffffffffff062424 */ /* 0x000fe400078e00ff */
[----:B------:R-:W-:Y:S02]  /*1010*/  IMAD.MOV.U32 R3, RZ, RZ, 0x1 ;  /* 0x00000001ff037424 */ /* 0x000fe400078e00ff */
[----:B------:R-:W-:Y:S01]  /*1020*/  IMAD.U32 R12, R9, -0x80000000, RZ ;  /* 0x80000000090c7824 */ /* 0x000fe200078e00ff */
[----:B------:R2:W-:Y:S01]  /*1030*/  @P2 STS.128 [R10+0x37c10], R4 ;  /* 0x037c10040a002388 */ /* 0x0005e20000000c00 */
[----:B------:R3:W-:Y:S06]  /*1040*/  MEMBAR.ALL.CTA ;  /* 0x0000000000007992 */ /* 0x0007ec0000008000 */
[----:B---3--:R-:W3:Y:S02]  /*1050*/  FENCE.VIEW.ASYNC.S ;  /* 0x00000000000073c6 */ /* 0x008ee40000000000 */
[----:B---3--:R-:W-:Y:S06]  /*1060*/  BAR.SYNC.DEFER_BLOCKING 0x4, 0x20 ;  /* 0x0100800000007b1d */ /* 0x008fec0000010000 */
[----:B------:R2:W-:Y:S01]  /*1070*/  SYNCS.ARRIVE.TRANS64.ART0 RZ, [R2+URZ+0x50], R3 ;  /* 0x0000500302ff79a7 */ /* 0x0005e200085000ff */
[----:B------:R-:W3:Y:S02]  /*1080*/  SYNCS.PHASECHK.TRANS64.TRYWAIT P0, [R8+URZ+0x60], R12 ;  /* 0x0000600c080075a7 */ /* 0x000ee400080011ff */
[----:B--23--:R-:W-:Y:S05]  /*1090*/  @!P0 BRA `(.L_x_12) ;  /* 0x0000003400788947 */ /* 0x00cfea0003800000 */
.L_x_4:
[----:B------:R-:W-:-:S13]  /*10a0*/  ISETP.NE.AND P0, PT, R123, 0x5, PT ;  /* 0x000000057b00780c */ /* 0x000fda0003f05270 */
[----:B------:R-:W-:Y:S05]  /*10b0*/  @P0 BRA `(.L_x_13) ;  /* 0x0000000400f00947 */ /* 0x000fea0003800000 */
[----:B------:R-:W3:Y:S01]  /*10c0*/  S2UR UR23, SR_CgaCtaId ;  /* 0x00000000001779c3 */ /* 0x000ee20000008800 */
[----:B------:R-:W-:Y:S02]  /*10d0*/  UMOV UR4, 0x400 ;  /* 0x0000040000047882 */ /* 0x000fe40000000000 */
[----:B---3--:R-:W-:-:S09]  /*10e0*/  ULEA UR23, UR23, UR4, 0x18 ;  /* 0x0000000417177291 */ /* 0x008fd2000f8ec0ff */
[----:B------:R-:W3:Y:S02]  /*10f0*/  SYNCS.PHASECHK.TRANS64.TRYWAIT P0, [UR23+0x50], RZ ;  /* 0x000050ffff0075a7 */ /* 0x000ee40008001117 */
[----:B---3--:R-:W-:Y:S05]  /*1100*/  @!P0 BRA `(.L_x_14) ;  /* 0x0000003400748947 */ /* 0x008fea0003800000 */
.L_x_64:
[----:B------:R-:W4:Y:S01]  /*1110*/  LDS.128 R4, [UR23+0x37c10] ;  /* 0x037c1017ff047984 */ /* 0x000f220008000c00 */
[----:B---3--:R-:W-:Y:S01]  /*1120*/  HFMA2 R0, -RZ, RZ, 0, 5.9604644775390625e-08 ;  /* 0x00000001ff007431 */ /* 0x008fe200000001ff */
[----:B------:R-:W-:Y:S01]  /*1130*/  UMOV UR30, 0x1 ;  /* 0x00000001001e7882 */ /* 0x000fe20000000000 */
[----:B------:R-:W-:Y:S01]  /*1140*/  UMOV UR29, URZ ;  /* 0x000000ff001d7c82 */ /* 0x000fe20008000000 */
[----:B------:R3:W-:Y:S06]  /*1150*/  MEMBAR.ALL.CTA ;  /* 0x0000000000007992 */ /* 0x0007ec0000008000 */
[----:B---3--:R-:W3:Y:S02]  /*1160*/  FENCE.VIEW.ASYNC.S ;  /* 0x00000000000073c6 */ /* 0x008ee40000000000 */
[----:B---3--:R3:W-:Y:S01]  /*1170*/  SYNCS.ARRIVE.TRANS64.ART0 RZ, [UR23+0x60], R0 ;  /* 0x00006000ffff79a7 */ /* 0x0087e20008500017 */
[----:B----4-:R-:W-:-:S13]  /*1180*/  ISETP.NE.AND P0, PT, R7, 0x1, PT ;  /* 0x000000010700780c */ /* 0x010fda0003f05270 */
[----:B---3--:R-:W-:Y:S05]  /*1190*/  @P0 BRA `(.L_x_15) ;  /* 0x0000000400680947 */ /* 0x008fea0003800000 */
[----:B------:R-:W3:Y:S01]  /*11a0*/  LDCU.64 UR4, c[0x0][0x348] ;  /* 0x00006900ff0477ac */ /* 0x000ee20008000a00 */
[----:B------:R-:W-:Y:S01]  /*11b0*/  R2UR UR11, R5 ;  /* 0x00000000050b72ca */ /* 0x000fe200000e0000 */
[----:B--2---:R-:W-:Y:S01]  /*11c0*/  IMAD.MOV.U32 R8, RZ, RZ, 0x1 ;  /* 0x00000001ff087424 */ /* 0x004fe200078e00ff */
[----:B------:R-:W-:Y:S01]  /*11d0*/  R2UR UR19, R4 ;  /* 0x00000000041372ca */ /* 0x000fe200000e0000 */
[----:B------:R-:W-:Y:S01]  /*11e0*/  IMAD.MOV.U32 R2, RZ, RZ, RZ ;  /* 0x000000ffff027224 */ /* 0x000fe200078e00ff */
[----:B------:R-:W-:Y:S01]  /*11f0*/  R2UR UR28, R6 ;  /* 0x00000000061c72ca */ /* 0x000fe200000e0000 */
[----:B------:R-:W-:Y:S01]  /*1200*/  UMOV UR30, 0x1 ;  /* 0x00000001001e7882 */ /* 0x000fe20000000000 */
[----:B------:R-:W-:Y:S01]  /*1210*/  UMOV UR29, URZ ;  /* 0x000000ff001d7c82 */ /* 0x000fe20008000000 */
[----:B------:R-:W-:Y:S01]  /*1220*/  UMOV UR18, URZ ;  /* 0x000000ff00127c82 */ /* 0x000fe20008000000 */
[----:B------:R-:W-:Y:S01]  /*1230*/  UMOV UR10, URZ ;  /* 0x000000ff000a7c82 */ /* 0x000fe20008000000 */
[----:B---3--:R-:W-:-:S02]  /*1240*/  UIADD3 UR38, UP3, UPT, UR4, 0x40, URZ ;  /* 0x0000004004267890 */ /* 0x008fc4000ff7e0ff */
[----:B------:R-:W-:Y:S02]  /*1250*/  UIADD3 UR36, UP2, UPT, UR4, 0xc0, URZ ;  /* 0x000000c004247890 */ /* 0x000fe4000ff5e0ff */
[----:B------:R-:W-:Y:S02]  /*1260*/  UIADD3 UR34, UP1, UPT, UR4, 0x140, URZ ;  /* 0x0000014004227890 */ /* 0x000fe4000ff3e0ff */
[----:B------:R-:W-:Y:S02]  /*1270*/  UIADD3 UR32, UP0, UPT, UR4, 0x1c0, URZ ;  /* 0x000001c004207890 */ /* 0x000fe4000ff1e0ff */
[----:B------:R-:W-:Y:S02]  /*1280*/  UIADD3.X UR39, UPT, UPT, URZ, UR5, URZ, UP3, !UPT ;  /* 0x00000005ff277290 */ /* 0x000fe40009ffe4ff */
[----:B------:R-:W-:Y:S02]  /*1290*/  UIADD3.X UR37, UPT, UPT, URZ, UR5, URZ, UP2, !UPT ;  /* 0x00000005ff257290 */ /* 0x000fe400097fe4ff */
[----:B------:R-:W-:-:S02]  /*12a0*/  UIADD3.X UR35, UPT, UPT, URZ, UR5, URZ, UP1, !UPT ;  /* 0x00000005ff237290 */ /* 0x000fc40008ffe4ff */
[----:B------:R-:W-:-:S12]  /*12b0*/  UIADD3.X UR33, UPT, UPT, URZ, UR5, URZ, UP0, !UPT ;  /* 0x00000005ff217290 */ /* 0x000fd800087fe4ff */
.L_x_20:
[----:B------:R-:W-:Y:S01]  /*12c0*/  USHF.L.U32 UR4, UR30, 0x1f, URZ ;  /* 0x0000001f1e047899 */ /* 0x000fe200080006ff */
[----:B------:R-:W-:Y:S01]  /*12d0*/  HFMA2 R3, -RZ, RZ, 0, -6 ;  /* 0x0000c600ff037431 */ /* 0x000fe200000001ff */
[----:B------:R-:W-:Y:S02]  /*12e0*/  ULEA UR5, UR29, UR23, 0x3 ;  /* 0x000000171d057291 */ /* 0x000fe4000f8e18ff */
[----:B------:R-:W-:Y:S02]  /*12f0*/  USHF.L.U32 UR27, UR11, 0x8, URZ ;  /* 0x000000080b1b7899 */ /* 0x000fe400080006ff */
[----:B------:R-:W-:Y:S01]  /*1300*/  MOV R0, UR4 ;  /* 0x0000000400007c02 */ /* 0x000fe20008000f00 */
[----:B------:R-:W-:Y:S02]  /*1310*/  USHF.L.U32 UR7, UR19, 0x7, URZ ;  /* 0x0000000713077899 */ /* 0x000fe400080006ff */
[----:B------:R-:W-:Y:S02]  /*1320*/  UIADD3 UR11, UPT, UPT, UR11, UR11, URZ ;  /* 0x0000000b0b0b7290 */ /* 0x000fe4000fffe0ff */
[----:B---3--:R2:W3:Y:S01]  /*1330*/  SYNCS.PHASECHK.TRANS64.TRYWAIT P2, [UR5+0x20], R0 ;  /* 0x00002000ff0075a7 */ /* 0x0084e20008041105 */
[----:B------:R-:W-:-:S09]  /*1340*/  UMOV UR20, URZ ;  /* 0x000000ff00147c82 */ /* 0x000fd20008000000 */
.L_x_18:
[----:B----4-:R-:W-:Y:S02]  /*1350*/  UIADD3 UR9, UPT, UPT, UR29, 0x1, URZ ;  /* 0x000000011d097890 */ /* 0x010fe4000fffe0ff */
[----:B------:R-:W-:Y:S02]  /*1360*/  USHF.L.U32 UR6, UR20, 0x7, URZ ;  /* 0x0000000714067899 */ /* 0x000fe400080006ff */
[----:B------:R-:W-:Y:S02]  /*1370*/  ULEA UR5, UR29, UR23, 0x3 ;  /* 0x000000171d057291 */ /* 0x000fe4000f8e18ff */
[----:B------:R-:W-:Y:S02]  /*1380*/  ULEA UR4, UR29, UR23, 0xe ;  /* 0x000000171d047291 */ /* 0x000fe4000f8e70ff */
[----:B------:R-:W-:Y:S02]  /*1390*/  ULEA UR24, UR29, UR23, 0xf ;  /* 0x000000171d187291 */ /* 0x000fe4000f8e78ff */
[----:B------:R-:W-:-:S02]  /*13a0*/  UISETP.NE.AND UP1, UPT, UR9, 0x4, UPT ;  /* 0x000000040900788c */ /* 0x000fc4000bf25270 */
[----:B------:R-:W-:Y:S02]  /*13b0*/  ULEA UR16, UR29, UR23, 0x9 ;  /* 0x000000171d107291 */ /* 0x000fe4000f8e48ff */
[----:B------:R-:W-:Y:S02]  /*13c0*/  ULEA UR8, UR29, UR23, 0xa ;  /* 0x000000171d087291 */ /* 0x000fe4000f8e50ff */
[----:B------:R-:W-:Y:S02]  /*13d0*/  UIADD3 UR4, UPT, UPT, UR4, 0x6400, URZ ;  /* 0x0000640004047890 */ /* 0x000fe4000fffe0ff */
[----:B------:R-:W-:Y:S02]  /*13e0*/  UIADD3 UR24, UPT, UPT, UR24, 0x16400, URZ ;  /* 0x0001640018187890 */ /* 0x000fe4000fffe0ff */
[----:B------:R-:W-:Y:S02]  /*13f0*/  USEL UR21, URZ, 0x1, UP1 ;  /* 0x00000001ff157887 */ /* 0x000fe40008800000 */
[----:B------:R-:W-:Y:S01]  /*1400*/  UISETP.GT.U32.AND UP0, UPT, UR20, 0x1e, UPT ;  /* 0x0000001e1400788c */ /* 0x000fe2000bf04070 */
[----:B------:R-:W-:Y:S01]  /*1410*/  UMOV UR12, UR20 ;  /* 0x00000014000c7c82 */ /* 0x000fe20008000000 */
[----:B------:R-:W-:Y:S01]  /*1420*/  UMOV UR13, UR28 ;  /* 0x0000001c000d7c82 */ /* 0x000fe20008000000 */
[----:B------:R-:W-:Y:S01]  /*1430*/  UMOV UR25, UR5 ;  /* 0x0000000500197c82 */ /* 0x000fe20008000000 */
[----:B------:R-:W-:Y:S01]  /*1440*/  UMOV UR26, UR6 ;  /* 0x00000006001a7c82 */ /* 0x000fe20008000000 */
[----:B---3--:R-:W-:Y:S06]  /*1450*/  @P2 BRA `(.L_x_16) ;  /* 0x0000000000102947 */ /* 0x008fec0003800000 */
[----:B------:R-:W-:-:S06]  /*1460*/  USHF.L.U32 UR17, UR30, 0x1f, URZ ;  /* 0x0000001f1e117899 */ /* 0x000fcc00080006ff */
[----:B--2---:R-:W-:-:S04]  /*1470*/  MOV R0, UR17 ;  /* 0x0000001100007c02 */ /* 0x004fc80008000f00 */
[----:B------:R-:W2:Y:S02]  /*1480*/  SYNCS.PHASECHK.TRANS64.TRYWAIT P0, [UR5+0x20], R0 ;  /* 0x00002000ff0075a7 */ /* 0x000ea40008001105 */
[----:B--2---:R-:W-:Y:S05]  /*1490*/  @!P0 BRA `(.L_x_17) ;  /* 0x0000003000a88947 */ /* 0x004fea0003800000 */
.L_x_16:
[----:B------:R-:W-:Y:S02]  /*14a0*/  ELECT P1, URZ, PT ;  /* 0x0000000000ff782f */ /* 0x000fe40003820000 */
[----:B------:R-:W-:Y:S01]  /*14b0*/  PLOP3.LUT P0, PT, PT, PT, UP0, 0x80, 0x8 ;  /* 0x000000000008781c */ /* 0x000fe20003f0f008 */
[----:B------:R-:W-:Y:S01]  /*14c0*/  ULOP3.LUT UR30, UR30, UR21, URZ, 0x3c, !UPT ;  /* 0x000000151e1e7292 */ /* 0x000fe2000f8e3cff */
[----:B------:R-:W-:Y:S01]  /*14d0*/  PLOP3.LUT P2, PT, PT, PT, PT, 0x80, 0x8 ;  /* 0x000000000008781c */ /* 0x000fe20003f4f070 */
[----:B------:R-:W-:Y:S02]  /*14e0*/  USEL UR29, UR9, URZ, UP1 ;  /* 0x000000ff091d7287 */ /* 0x000fe40008800000 */
[----:B------:R-:W-:Y:S02]  /*14f0*/  UIADD3 UR16, UPT, UPT, UR16, 0x36400, URZ ;  /* 0x0003640010107890 */ /* 0x000fe4000fffe0ff */
[----:B------:R-:W-:Y:S02]  /*1500*/  UIADD3 UR8, UPT, UPT, UR8, 0x36c00, URZ ;  /* 0x00036c0008087890 */ /* 0x000fe4000fffe0ff */
[----:B------:R-:W-:-:S02]  /*1510*/  @!UP0 USHF.L.U32 UR21, UR30, 0x1f, URZ ;  /* 0x0000001f1e158899 */ /* 0x000fc400080006ff */
[----:B------:R-:W-:Y:S01]  /*1520*/  @!UP0 ULEA UR22, UR29, UR23, 0x3 ;  /* 0x000000171d168291 */ /* 0x000fe2000f8e18ff */
[----:B------:R4:W-:Y:S01]  /*1530*/  @P1 SYNCS.ARRIVE.TRANS64 RZ, [UR5], R3 ;  /* 0x00000003ffff19a7 */ /* 0x0009e20008000005 */
[----:B------:R-:W-:Y:S01]  /*1540*/  UMOV UR17, UR5 ;  /* 0x0000000500117c82 */ /* 0x000fe20008000000 */
[----:B------:R-:W-:Y:S01]  /*1550*/  UTMALDG.2D [UR4], [UR38], desc[URZ] ;  /* 0x0000ff04260075b4 */ /* 0x000fe20008009000 */
[----:B--2---:R-:W-:Y:S01]  /*1560*/  IMAD.U32 R0, RZ, RZ, UR21 ;  /* 0x00000015ff007e24 */ /* 0x004fe2000f8e00ff */
[----:B------:R-:W-:Y:S01]  /*1570*/  UMOV UR9, UR5 ;  /* 0x0000000500097c82 */ /* 0x000fe20008000000 */
[----:B------:R-:W-:-:S04]  /*1580*/  UIADD3 UR21, UPT, UPT, UR20, 0x1, URZ ;  /* 0x0000000114157890 */ /* 0x000fc8000fffe0ff */
[----:B------:R-:W-:Y:S01]  /*1590*/  UISETP.NE.AND UP0, UPT, UR21, 0x20, UPT ;  /* 0x000000201500788c */ /* 0x000fe2000bf05270 */
[----:B------:R-:W-:Y:S01]  /*15a0*/  UTMALDG.3D [UR24], [UR36], desc[URZ] ;  /* 0x0000ff18240075b4 */ /* 0x000fe20008011000 */
[----:B------:R2:W-:Y:S01]  /*15b0*/  UTMALDG.3D [UR16], [UR34], desc[URZ] ;  /* 0x0000ff10220075b4 */ /* 0x0005e20008011000 */
[----:B------:R4:W-:Y:S01]  /*15c0*/  UTMALDG.4D [UR8], [UR32], desc[URZ] ;  /* 0x0000ff08200075b4 */ /* 0x0009e20008019000 */
[----:B------:R4:W3:Y:S01]  /*15d0*/  @!P0 SYNCS.PHASECHK.TRANS64.TRYWAIT P2, [UR22+0x20], R0 ;  /* 0x00002000ff0085a7 */ /* 0x0008e20008041116 */
[----:B--2---:R-:W-:-:S04]  /*15e0*/  UMOV UR20, UR21 ;  /* 0x0000001500147c82 */ /* 0x004fc80008000000 */
[----:B------:R-:W-:Y:S05]  /*15f0*/  BRA.U UP0, `(.L_x_18) ;  /* 0xfffffffd00547547 */ /* 0x000fea000b83ffff */
[----:B----4-:R-:W-:Y:S02]  /*1600*/  LEA R3, R8, UR23, 0x3 ;  /* 0x0000001708037c11 */ /* 0x010fe4000f8e18ff */
[----:B------:R-:W-:-:S04]  /*1610*/  SHF.L.U32 R4, R2, 0x1f, RZ ;  /* 0x0000001f02047819 */ /* 0x000fc800000006ff */
[----:B------:R-:W2:Y:S02]  /*1620*/  SYNCS.PHASECHK.TRANS64.TRYWAIT P0, [R3+URZ+0x50], R4 ;  /* 0x00005004030075a7 */ /* 0x000ea400080011ff */
[----:B--2---:R-:W-:Y:S05]  /*1630*/  @!P0 BRA `(.L_x_19) ;  /* 0x0000003000608947 */ /* 0x004fea0003800000 */
.L_x_67:
[C---:B------:R-:W-:Y:S01]  /*1640*/  LEA R4, R8.reuse, UR23, 0x4 ;  /* 0x0000001708047c11 */ /* 0x040fe2000f8e20ff */
[----:B------:R-:W-:Y:S02]  /*1650*/  VIADD R8, R8, 0x1 ;  /* 0x0000000108087836 */ /* 0x000fe40000000000 */
[----:B------:R-:W-:-:S03]  /*1660*/  IMAD.MOV.U32 R0, RZ, RZ, 0x1 ;  /* 0x00000001ff007424 */ /* 0x000fc600078e00ff */
[----:B--2---:R-:W2:Y:S01]  /*1670*/  LDS.128 R4, [R4+0x37c10] ;  /* 0x037c100004047984 */ /* 0x004ea20000000c00 */
[C---:B------:R-:W-:Y:S01]  /*1680*/  ISETP.NE.AND P1, PT, R8.reuse, 0x2, PT ;  /* 0x000000020800780c */ /* 0x040fe20003f25270 */
[----:B------:R4:W-:Y:S06]  /*1690*/  MEMBAR.ALL.CTA ;  /* 0x0000000000007992 */ /* 0x0009ec0000008000 */
[----:B----4-:R-:W4:Y:S01]  /*16a0*/  FENCE.VIEW.ASYNC.S ;  /* 0x00000000000073c6 */ /* 0x010f220000000000 */
[----:B------:R-:W-:Y:S01]  /*16b0*/  SEL R8, R8, RZ, P1 ;  /* 0x000000ff08087207 */ /* 0x000fe20000800000 */
[----:B----4-:R4:W-:Y:S01]  /*16c0*/  SYNCS.ARRIVE.TRANS64.ART0 RZ, [R3+URZ+0x60], R0 ;  /* 0x0000600003ff79a7 */ /* 0x0109e200085000ff */
[----:B--2---:R-:W-:-:S02]  /*16d0*/  ISETP.NE.AND P0, PT, R7, 0x1, PT ;  /* 0x000000010700780c */ /* 0x004fc40003f05270 */
[----:B------:R-:W-:Y:S02]  /*16e0*/  R2UR UR11, R5 ;  /* 0x00000000050b72ca */ /* 0x000fe400000e0000 */
[----:B------:R-:W-:Y:S02]  /*16f0*/  R2UR UR19, R4 ;  /* 0x00000000041372ca */ /* 0x000fe400000e0000 */
[----:B------:R-:W-:Y:S02]  /*1700*/  R2UR UR28, R6 ;  /* 0x00000000061c72ca */ /* 0x000fe400000e0000 */
[----:B----4-:R-:W-:-:S04]  /*1710*/  SEL R3, RZ, 0x1, P1 ;  /* 0x00000001ff037807 */ /* 0x010fc80000800000 */
[----:B------:R-:W-:Y:S01]  /*1720*/  LOP3.LUT R2, R2, R3, RZ, 0x3c, !PT ;  /* 0x0000000302027212 */ /* 0x000fe200078e3cff */
[----:B------:R-:W-:Y:S08]  /*1730*/  @!P0 BRA `(.L_x_20) ;  /* 0xfffffff800e08947 */ /* 0x000ff0000383ffff */
.L_x_15:
[----:B------:R-:W-:Y:S02]  /*1740*/  UISETP.NE.AND UP0, UPT, UR29, 0x3, UPT ;  /* 0x000000031d00788c */ /* 0x000fe4000bf05270 */
[----:B------:R-:W-:-:S04]  /*1750*/  UIADD3 UR5, UPT, UPT, UR29, 0x2, URZ ;  /* 0x000000021d057890 */ /* 0x000fc8000fffe0ff */
[----:B------:R-:W-:-:S04]  /*1760*/  USEL UR5, UR5, 0x1, UP0 ;  /* 0x0000000105057887 */ /* 0x000fc80008000000 */
[----:B------:R-:W-:Y:S02]  /*1770*/  UISETP.NE.AND UP0, UPT, UR5, 0x4, UPT ;  /* 0x000000040500788c */ /* 0x000fe4000bf05270 */
[----:B------:R-:W-:Y:S02]  /*1780*/  UIADD3 UR5, UPT, UPT, UR5, 0x1, URZ ;  /* 0x0000000105057890 */ /* 0x000fe4000fffe0ff */
[----:B------:R-:W-:Y:S02]  /*1790*/  UISETP.EQ.XOR UP1, UPT, UR29, 0x3, !UP0 ;  /* 0x000000031d00788c */ /* 0x000fe4000c722a70 */
[----:B------:R-:W-:-:S04]  /*17a0*/  USEL UR5, UR5, 0x1, UP0 ;  /* 0x0000000105057887 */ /* 0x000fc80008000000 */
[----:B------:R-:W-:Y:S02]  /*17b0*/  UISETP.EQ.XOR UP1, UPT, UR5, 0x4, UP1 ;  /* 0x000000040500788c */ /* 0x000fe40008f22a70 */
[----:B------:R-:W-:Y:S02]  /*17c0*/  UISETP.NE.AND UP0, UPT, UR5, 0x4, UPT ;  /* 0x000000040500788c */ /* 0x000fe4000bf05270 */
[----:B------:R-:W-:Y:S02]  /*17d0*/  USEL UR4, URZ, 0x1, !UP1 ;  /* 0x00000001ff047887 */ /* 0x000fe4000c800000 */
[----:B------:R-:W-:Y:S02]  /*17e0*/  USEL UR5, UR5, URZ, UP0 ;  /* 0x000000ff05057287 */ /* 0x000fe40008000000 */
[----:B------:R-:W-:Y:S02]  /*17f0*/  ULOP3.LUT UR4, UR30, UR4, URZ, 0x3c, !UPT ;  /* 0x000000041e047292 */ /* 0x000fe4000f8e3cff */
[----:B------:R-:W-:-:S02]  /*1800*/  ULEA UR5, UR5, UR23, 0x3 ;  /* 0x0000001705057291 */ /* 0x000fc4000f8e18ff */
[----:B------:R-:W-:-:S06]  /*1810*/  USHF.L.U32 UR4, UR4, 0x1f, URZ ;  /* 0x0000001f04047899 */ /* 0x000fcc00080006ff */
[----:B------:R-:W-:-:S04]  /*1820*/  MOV R0, UR4 ;  /* 0x0000000400007c02 */ /* 0x000fc80008000f00 */
[----:B------:R-:W4:Y:S02]  /*1830*/  SYNCS.PHASECHK.TRANS64.TRYWAIT P0, [UR5+0x20], R0 ;  /* 0x00002000ff0075a7 */ /* 0x000f240008001105 */
[----:B----4-:R-:W-:Y:S05]  /*1840*/  @!P0 BRA `(.L_x_21) ;  /* 0x0000002c00f48947 */ /* 0x010fea0003800000 */
.L_x_69:
[----:B------:R-:W-:-:S13]  /*1850*/  ELECT P0, URZ, PT ;  /* 0x0000000000ff782f */ /* 0x000fda0003800000 */
[----:B----4-:R-:W-:-:S04]  /*1860*/  @P0 MOV R0, 0xc600 ;  /* 0x0000c60000000802 */ /* 0x010fc80000000f00 */
[----:B------:R4:W-:Y:S03]  /*1870*/  @P0 SYNCS.ARRIVE.TRANS64 RZ, [UR5], R0 ;  /* 0x00000000ffff09a7 */ /* 0x0009e60008000005 */
.L_x_13:
[----:B------:R-:W-:-:S13]  /*1880*/  ISETP.NE.AND P0, PT, R123, 0x4, PT ;  /* 0x000000047b00780c */ /* 0x000fda0003f05270 */
[----:B------:R-:W-:Y:S05]  /*1890*/  @P0 BRA `(.L_x_22) ;  /* 0x0000000800b40947 */ /* 0x000fea0003800000 */
[----:B------:R-:W5:Y:S08]  /*18a0*/  S2UR UR12, SR_CgaCtaId ;  /* 0x00000000000c79c3 */ /* 0x000f700000008800 */
[----:B------:R-:W-:Y:S06]  /*18b0*/  BAR.SYNC.DEFER_BLOCKING 0x3, 0xa0 ;  /* 0x00c2800000007b1d */ /* 0x000fec0000010000 */
[----:B------:R-:W-:-:S02]  /*18c0*/  UMOV UR4, 0x400 ;  /* 0x0000040000047882 */ /* 0x000fc40000000000 */
[----:B-----5:R-:W-:-:S09]  /*18d0*/  ULEA UR12, UR12, UR4, 0x18 ;  /* 0x000000040c0c7291 */ /* 0x020fd2000f8ec0ff */
[----:B----4-:R-:W4:Y:S01]  /*18e0*/  LDS R0, [UR12+0x78] ;  /* 0x0000780cff007984 */ /* 0x010f220008000800 */
[----:B------:R-:W5:Y:S02]  /*18f0*/  SYNCS.PHASECHK.TRANS64.TRYWAIT P0, [UR12+0x50], RZ ;  /* 0x000050ffff0075a7 */ /* 0x000f64000800110c */
[----:B----45:R-:W-:Y:S05]  /*1900*/  @!P0 BRA `(.L_x_23) ;  /* 0x0000002c00e48947 */ /* 0x030fea0003800000 */
.L_x_71:
[----:B------:R-:W5:Y:S01]  /*1910*/  LDS R3, [UR12+0x37c1c] ;  /* 0x037c1c0cff037984 */ /* 0x000f620008000800 */
[----:B----4-:R-:W-:Y:S01]  /*1920*/  IMAD.MOV.U32 R2, RZ, RZ, 0x1 ;  /* 0x00000001ff027424 */ /* 0x010fe200078e00ff */
[----:B------:R-:W-:Y:S01]  /*1930*/  R2UR UR32, R0 ;  /* 0x00000000002072ca */ /* 0x000fe200000e0000 */
[----:B------:R-:W-:Y:S01]  /*1940*/  UMOV UR31, 0x1 ;  /* 0x00000001001f7882 */ /* 0x000fe20000000000 */
[----:B------:R4:W-:Y:S06]  /*1950*/  MEMBAR.ALL.CTA ;  /* 0x0000000000007992 */ /* 0x0009ec0000008000 */
[----:B----4-:R-:W4:Y:S02]  /*1960*/  FENCE.VIEW.ASYNC.S ;  /* 0x00000000000073c6 */ /* 0x010f240000000000 */
[----:B----4-:R4:W-:Y:S01]  /*1970*/  SYNCS.ARRIVE.TRANS64.ART0 RZ, [UR12+0x60], R2 ;  /* 0x00006002ffff79a7 */ /* 0x0109e2000850000c */
[----:B-----5:R-:W-:-:S13]  /*1980*/  ISETP.NE.AND P0, PT, R3, 0x1, PT ;  /* 0x000000010300780c */ /* 0x020fda0003f05270 */
[----:B----4-:R-:W-:Y:S05]  /*1990*/  @P0 BRA `(.L_x_24) ;  /* 0x0000000800540947 */ /* 0x010fea0003800000 */
[----:B------:R-:W-:Y:S01]  /*19a0*/  UIADD3 UR10, UPT, UPT, UR32, 0x1d0, URZ ;  /* 0x000001d0200a7890 */ /* 0x000fe2000fffe0ff */
[----:B------:R-:W-:Y:S01]  /*19b0*/  HFMA2 R5, -RZ, RZ, 0, 5.9604644775390625e-08 ;  /* 0x00000001ff057431 */ /* 0x000fe200000001ff */
[----:B------:R-:W-:Y:S01]  /*19c0*/  UIADD3 UR8, UPT, UPT, UR32, 0x400001d0, URZ ;  /* 0x400001d020087890 */ /* 0x000fe2000fffe0ff */
[----:B------:R-:W-:Y:S01]  /*19d0*/  MOV R4, RZ ;  /* 0x000000ff00047202 */ /* 0x000fe20000000f00 */
[----:B------:R-:W-:Y:S02]  /*19e0*/  UIADD3 UR6, UPT, UPT, UR32, -0x7ffffe30, URZ ;  /* 0x800001d020067890 */ /* 0x000fe4000fffe0ff */
[----:B------:R-:W-:Y:S02]  /*19f0*/  UIADD3 UR4, UPT, UPT, UR32, -0x3ffffe30, URZ ;  /* 0xc00001d020047890 */ /* 0x000fe4000fffe0ff */
[----:B------:R-:W-:Y:S02]  /*1a00*/  UIADD3 UR11, UPT, UPT, UR32, 0x1e0, URZ ;  /* 0x000001e0200b7890 */ /* 0x000fe4000fffe0ff */
[----:B------:R-:W-:-:S02]  /*1a10*/  UIADD3 UR9, UPT, UPT, UR32, 0x400001e0, URZ ;  /* 0x400001e020097890 */ /* 0x000fc4000fffe0ff */
[----:B------:R-:W-:Y:S02]  /*1a20*/  UIADD3 UR7, UPT, UPT, UR32, -0x7ffffe20, URZ ;  /* 0x800001e020077890 */ /* 0x000fe4000fffe0ff */
[----:B------:R-:W-:Y:S02]  /*1a30*/  USHF.R.U32.HI UR18, URZ, 0x1, UR10 ;  /* 0x00000001ff127899 */ /* 0x000fe4000801160a */
[----:B------:R-:W-:Y:S02]  /*1a40*/  USHF.R.U32.HI UR17, URZ, 0x1, UR8 ;  /* 0x00000001ff117899 */ /* 0x000fe40008011608 */
[----:B------:R-:W-:Y:S01]  /*1a50*/  USHF.R.U32.HI UR16, URZ, 0x1, UR6 ;  /* 0x00000001ff107899 */ /* 0x000fe20008011606 */
[----:B------:R-:W-:Y:S01]  /*1a60*/  UMOV UR34, 0x8c02000 ;  /* 0x08c0200000227882 */ /* 0x000fe20000000000 */
[----:B------:R-:W-:Y:S02]  /*1a70*/  UIADD3 UR5, UPT, UPT, UR32, -0x3ffffe20, URZ ;  /* 0xc00001e020057890 */ /* 0x000fe4000fffe0ff */
[----:B------:R-:W-:-:S02]  /*1a80*/  USHF.R.U32.HI UR13, URZ, 0x1, UR4 ;  /* 0x00000001ff0d7899 */ /* 0x000fc40008011604 */
[----:B------:R-:W-:Y:S02]  /*1a90*/  UIADD3 UR19, UPT, UPT, UR12, 0x36c00, URZ ;  /* 0x00036c000c137890 */ /* 0x000fe4000fffe0ff */
[----:B------:R-:W-:Y:S02]  /*1aa0*/  UIADD3 UR20, UPT, UPT, UR12, 0x36400, URZ ;  /* 0x000364000c147890 */ /* 0x000fe4000fffe0ff */
[----:B------:R-:W-:Y:S02]  /*1ab0*/  UIADD3 UR21, UPT, UPT, UR12, 0x6400, URZ ;  /* 0x000064000c157890 */ /* 0x000fe4000fffe0ff */
[----:B------:R-:W-:Y:S02]  /*1ac0*/  UIADD3 UR22, UPT, UPT, UR12, 0x16400, URZ ;  /* 0x000164000c167890 */ /* 0x000fe4000fffe0ff */
[----:B------:R-:W-:Y:S02]  /*1ad0*/  USEL UR23, URZ, 0x4000, UP6 ;  /* 0x00004000ff177887 */ /* 0x000fe4000b000000 */
[----:B------:R-:W-:-:S02]  /*1ae0*/  USHF.R.U32.HI UR46, URZ, 0x1a, UR11 ;  /* 0x0000001aff2e7899 */ /* 0x000fc4000801160b */
[----:B------:R-:W-:Y:S02]  /*1af0*/  USHF.R.U32.HI UR40, URZ, 0x1a, UR9 ;  /* 0x0000001aff287899 */ /* 0x000fe40008011609 */
[----:B------:R-:W-:Y:S02]  /*1b00*/  USHF.R.U32.HI UR36, URZ, 0x1a, UR7 ;  /* 0x0000001aff247899 */ /* 0x000fe40008011607 */
[----:B------:R-:W-:Y:S02]  /*1b10*/  USEL UR34, UR34, 0x8c00000, !UP5 ;  /* 0x08c0000022227887 */ /* 0x000fe4000e800000 */
[----:B------:R-:W-:Y:S02]  /*1b20*/  ULOP3.LUT UR18, UR18, 0x60000000, URZ, 0xc0, !UPT ;  /* 0x6000000012127892 */ /* 0x000fe4000f8ec0ff */
[----:B------:R-:W-:Y:S02]  /*1b30*/  ULOP3.LUT UR17, UR17, 0x60000000, URZ, 0xc0, !UPT ;  /* 0x6000000011117892 */ /* 0x000fe4000f8ec0ff */
[----:B------:R-:W-:-:S02]  /*1b40*/  ULOP3.LUT UR16, UR16, 0x60000000, URZ, 0xc0, !UPT ;  /* 0x6000000010107892 */ /* 0x000fc4000f8ec0ff */
[----:B------:R-:W-:Y:S02]  /*1b50*/  USHF.R.U32.HI UR35, URZ, 0x1a, UR5 ;  /* 0x0000001aff237899 */ /* 0x000fe40008011605 */
[----:B------:R-:W-:Y:S02]  /*1b60*/  ULOP3.LUT UR13, UR13, 0x60000000, URZ, 0xc0, !UPT ;  /* 0x600000000d0d7892 */ /* 0x000fe4000f8ec0ff */
[----:B------:R-:W-:Y:S02]  /*1b70*/  USHF.R.U32.HI UR19, URZ, 0x4, UR19 ;  /* 0x00000004ff137899 */ /* 0x000fe40008011613 */
[----:B------:R-:W-:Y:S02]  /*1b80*/  USHF.R.U32.HI UR20, URZ, 0x4, UR20 ;  /* 0x00000004ff147899 */ /* 0x000fe40008011614 */
[----:B------:R-:W-:Y:S02]  /*1b90*/  USHF.R.U32.HI UR21, URZ, 0x4, UR21 ;  /* 0x00000004ff157899 */ /* 0x000fe40008011615 */
[----:B------:R-:W-:-:S02]  /*1ba0*/  USHF.R.U32.HI UR22, URZ, 0x4, UR22 ;  /* 0x00000004ff167899 */ /* 0x000fc40008011616 */
[----:B------:R-:W-:Y:S02]  /*1bb0*/  UIADD3 UR34, UPT, UPT, UR23, UR34, URZ ;  /* 0x0000002217227290 */ /* 0x000fe4000fffe0ff */
[----:B------:R-:W-:Y:S02]  /*1bc0*/  ULOP3.LUT UR46, UR18, 0x30, UR46, 0xf8, !UPT ;  /* 0x00000030122e7892 */ /* 0x000fe4000f8ef82e */
[----:B------:R-:W-:Y:S02]  /*1bd0*/  ULOP3.LUT UR40, UR17, 0x30, UR40, 0xf8, !UPT ;  /* 0x0000003011287892 */ /* 0x000fe4000f8ef828 */
[----:B------:R-:W-:Y:S02]  /*1be0*/  ULOP3.LUT UR36, UR16, 0x30, UR36, 0xf8, !UPT ;  /* 0x0000003010247892 */ /* 0x000fe4000f8ef824 */
[----:B------:R-:W-:Y:S02]  /*1bf0*/  ULOP3.LUT UR35, UR13, 0x30, UR35, 0xf8, !UPT ;  /* 0x000000300d237892 */ /* 0x000fe4000f8ef823 */
[----:B------:R-:W-:-:S02]  /*1c00*/  ULOP3.LUT UR19, UR19, 0x3fc0, URZ, 0xc0, !UPT ;  /* 0x00003fc013137892 */ /* 0x000fc4000f8ec0ff */
[----:B------:R-:W-:Y:S02]  /*1c10*/  ULOP3.LUT UR20, UR20, 0x3fc0, URZ, 0xc0, !UPT ;  /* 0x00003fc014147892 */ /* 0x000fe4000f8ec0ff */
[----:B------:R-:W-:Y:S02]  /*1c20*/  ULOP3.LUT UR21, UR21, 0x3fc0, URZ, 0xc0, !UPT ;  /* 0x00003fc015157892 */ /* 0x000fe4000f8ec0ff */
[----:B------:R-:W-:Y:S02]  /*1c30*/  ULOP3.LUT UR22, UR22, 0x3fc0, URZ, 0xc0, !UPT ;  /* 0x00003fc016167892 */ /* 0x000fe4000f8ec0ff */
[----:B------:R-:W-:Y:S02]  /*1c40*/  ULOP3.LUT UR47, UR46, UR34, URZ, 0xfc, !UPT ;  /* 0x000000222e2f7292 */ /* 0x000fe4000f8efcff */
[----:B------:R-:W-:Y:S02]  /*1c50*/  ULOP3.LUT UR41, UR40, UR34, URZ, 0xfc, !UPT ;  /* 0x0000002228297292 */ /* 0x000fe4000f8efcff */
[----:B------:R-:W-:-:S02]  /*1c60*/  ULOP3.LUT UR37, UR36, UR34, URZ, 0xfc, !UPT ;  /* 0x0000002224257292 */ /* 0x000fc4000f8efcff */
[----:B------:R-:W-:Y:S02]  /*1c70*/  ULOP3.LUT UR35, UR35, UR34, URZ, 0xfc, !UPT ;  /* 0x0000002223237292 */ /* 0x000fe4000f8efcff */
[----:B------:R-:W-:Y:S02]  /*1c80*/  UIADD3 UR24, UPT, UPT, UR12, 0x40, URZ ;  /* 0x000000400c187890 */ /* 0x000fe4000fffe0ff */
[----:B------:R-:W-:Y:S02]  /*1c90*/  ULOP3.LUT UR19, UR19, 0x10000, URZ, 0xfc, !UPT ;  /* 0x0001000013137892 */ /* 0x000fe4000f8efcff */
[----:B------:R-:W-:Y:S02]  /*1ca0*/  ULOP3.LUT UR20, UR20, 0x10000, URZ, 0xfc, !UPT ;  /* 0x0001000014147892 */ /* 0x000fe4000f8efcff */
[----:B------:R-:W-:Y:S02]  /*1cb0*/  ULOP3.LUT UR21, UR21, 0x10000, URZ, 0xfc, !UPT ;  /* 0x0001000015157892 */ /* 0x000fe4000f8efcff */
[----:B------:R-:W-:Y:S01]  /*1cc0*/  ULOP3.LUT UR22, UR22, 0x10000, URZ, 0xfc, !UPT ;  /* 0x0001000016167892 */ /* 0x000fe2000f8efcff */
[----:B------:R-:W-:Y:S01]  /*1cd0*/  UMOV UR31, 0x1 ;  /* 0x00000001001f7882 */ /* 0x000fe20000000000 */
[----:B------:R-:W-:Y:S01]  /*1ce0*/  UMOV UR30, URZ ;  /* 0x000000ff001e7c82 */ /* 0x000fe20008000000 */
[----:B------:R-:W-:Y:S01]  /*1cf0*/  UMOV UR29, URZ ;  /* 0x000000ff001d7c82 */ /* 0x000fe20008000000 */
[----:B------:R-:W-:Y:S01]  /*1d00*/  UMOV UR46, URZ ;  /* 0x000000ff002e7c82 */ /* 0x000fe20008000000 */
[----:B------:R-:W-:Y:S01]  /*1d10*/  UMOV UR40, URZ ;  /* 0x000000ff00287c82 */ /* 0x000fe20008000000 */
[----:B------:R-:W-:Y:S01]  /*1d20*/  UMOV UR36, URZ ;  /* 0x000000ff00247c82 */ /* 0x000fe20008000000 */
[----:B------:R-:W-:-:S05]  /*1d30*/  UMOV UR34, URZ ;  /* 0x000000ff00227c82 */ /* 0x000fca0008000000 */
.L_x_31:
[----:B------:R-:W-:Y:S02]  /*1d40*/  USHF.L.U32 UR16, UR30, 0x1f, URZ ;  /* 0x0000001f1e107899 */ /* 0x000fe400080006ff */
[----:B------:R-:W-:Y:S02]  /*1d50*/  ULEA UR17, UR29, UR12, 0x3 ;  /* 0x0000000c1d117291 */ /* 0x000fe4000f8e18ff */
[----:B------:R-:W-:Y:S02]  /*1d60*/  USHF.L.U32 UR13, UR31, 0x1f, URZ ;  /* 0x0000001f1f0d7899 */ /* 0x000fe400080006ff */
[----:B----4-:R-:W-:Y:S01]  /*1d70*/  MOV R2, UR16 ;  /* 0x0000001000027c02 */ /* 0x010fe20008000f00 */
[----:B------:R-:W-:Y:S02]  /*1d80*/  ULOP3.LUT UR31, UR31, 0x1, URZ, 0x3c, !UPT ;  /* 0x000000011f1f7892 */ /* 0x000fe4000f8e3cff */
[----:B------:R-:W-:Y:S01]  /*1d90*/  UPLOP3.LUT UP2, UPT, UPT, UPT, UPT, 0x40, 0x4 ;  /* 0x000000000004789c */ /* 0x000fe20003f4e870 */
[----:B------:R-:W-:Y:S01]  /*1da0*/  MOV R0, UR13 ;  /* 0x0000000d00007c02 */ /* 0x000fe20008000f00 */
[----:B------:R4:W2:Y:S01]  /*1db0*/  SYNCS.PHASECHK.TRANS64.TRYWAIT P1, [UR17], R2 ;  /* 0x00000002ff0075a7 */ /* 0x0008a20008021111 */
[----:B------:R-:W-:-:S02]  /*1dc0*/  UIMAD UR17, UR31, 0xd0, UR32 ;  /* 0x000000d01f1178a4 */ /* 0x000fc4000f8e0220 */
[----:B------:R-:W5:Y:S02]  /*1dd0*/  SYNCS.PHASECHK.TRANS64.TRYWAIT P0, [UR12+0x48], R0 ;  /* 0x00004800ff0075a7 */ /* 0x000f64000800110c */
[----:B--2-45:R-:W-:Y:S08]  /*1de0*/  @P0 BRA `(.L_x_25) ;  /* 0x0000000000080947 */ /* 0x034ff00003800000 */
[----:B------:R-:W2:Y:S02]  /*1df0*/  SYNCS.PHASECHK.TRANS64.TRYWAIT P0, [UR12+0x48], R0 ;  /* 0x00004800ff0075a7 */ /* 0x000ea4000800110c */
[----:B--2---:R-:W-:Y:S05]  /*1e00*/  @!P0 BRA `(.L_x_26) ;  /* 0x0000002800bc8947 */ /* 0x004fea0003800000 */
.L_x_25:
[----:B------:R-:W-:-:S05]  /*1e10*/  UMOV UR27, URZ ;  /* 0x000000ff001b7c82 */ /* 0x000fca0008000000 */
.L_x_29:
[----:B------:R-:W-:Y:S02]  /*1e20*/  UIADD3 UR23, UPT, UPT, UR29, 0x1, URZ ;  /* 0x000000011d177890 */ /* 0x000fe4000fffe0ff */
[----:B------:R-:W-:Y:S02]  /*1e30*/  UISETP.GT.U32.AND UP0, UPT, UR27, 0x1e, UPT ;  /* 0x0000001e1b00788c */ /* 0x000fe4000bf04070 */
[----:B----4-:R-:W-:Y:S02]  /*1e40*/  ULEA UR54, UR29, UR19, 0x6 ;  /* 0x000000131d367291 */ /* 0x010fe4000f8e30ff */
[----:B------:R-:W-:Y:S02]  /*1e50*/  ULEA UR50, UR29, UR22, 0xb ;  /* 0x000000161d327291 */ /* 0x000fe4000f8e58ff */
[----:B------:R-:W-:Y:S01]  /*1e60*/  ULEA UR48, UR29, UR21, 0xa ;  /* 0x000000151d307291 */ /* 0x000fe2000f8e50ff */
[----:B------:R-:W-:Y:S01]  /*1e70*/  PLOP3.LUT P0, PT, PT, PT, UP0, 0x80, 0x8 ;  /* 0x000000000008781c */ /* 0x000fe20003f0f008 */
[----:B------:R-:W-:Y:S02]  /*1e80*/  ULEA UR13, UR29, UR12, 0x3 ;  /* 0x0000000c1d0d7291 */ /* 0x000fe4000f8e18ff */
[----:B------:R-:W-:Y:S02]  /*1e90*/  UISETP.NE.AND UP1, UPT, UR23, 0x4, UPT ;  /* 0x000000041700788c */ /* 0x000fe4000bf25270 */
[----:B------:R-:W-:Y:S02]  /*1ea0*/  ULEA UR56, UR29, UR20, 0x5 ;  /* 0x000000141d387291 */ /* 0x000fe4000f8e28ff */
[----:B------:R-:W-:Y:S02]  /*1eb0*/  UIADD3 UR52, UPT, UPT, UR54, 0x20, URZ ;  /* 0x0000002036347890 */ /* 0x000fe4000fffe0ff */
[----:B------:R-:W-:Y:S02]  /*1ec0*/  UIADD3 UR44, UPT, UPT, UR50, 0x2, URZ ;  /* 0x00000002322c7890 */ /* 0x000fe4000fffe0ff */
[----:B------:R-:W-:Y:S02]  /*1ed0*/  UIADD3 UR42, UPT, UPT, UR48, 0x2, URZ ;  /* 0x00000002302a7890 */ /* 0x000fe4000fffe0ff */
[----:B------:R-:W-:Y:S02]  /*1ee0*/  UIADD3 UR38, UPT, UPT, UR50, 0x4, URZ ;  /* 0x0000000432267890 */ /* 0x000fe4000fffe0ff */
[----:B------:R-:W-:Y:S02]  /*1ef0*/  UIADD3 UR28, UPT, UPT, UR48, 0x4, URZ ;  /* 0x00000004301c7890 */ /* 0x000fe4000fffe0ff */
[----:B------:R-:W-:Y:S02]  /*1f00*/  UIADD3 UR16, UPT, UPT, UR50, 0x6, URZ ;  /* 0x0000000632107890 */ /* 0x000fe4000fffe0ff */
[----:B------:R-:W-:Y:S02]  /*1f10*/  UIADD3 UR18, UPT, UPT, UR48, 0x6, URZ ;  /* 0x0000000630127890 */ /* 0x000fe4000fffe0ff */
[----:B------:R-:W-:Y:S02]  /*1f20*/  UIADD3 UR26, UPT, UPT, UR13, 0x20, URZ ;  /* 0x000000200d1a7890 */ /* 0x000fe4000fffe0ff */
[----:B------:R-:W-:Y:S02]  /*1f30*/  USEL UR25, URZ, 0x1, UP1 ;  /* 0x00000001ff197887 */ /* 0x000fe40008800000 */
[----:B------:R-:W-:Y:S01]  /*1f40*/  USEL UR29, UR23, URZ, UP1 ;  /* 0x000000ff171d7287 */ /* 0x000fe20008800000 */
[----:B------:R-:W-:Y:S01]  /*1f50*/  UMOV UR57, 0x4008 ;  /* 0x0000400800397882 */ /* 0x000fe20000000000 */
[----:B------:R-:W-:Y:S01]  /*1f60*/  UMOV UR55, 0x4008 ;  /* 0x0000400800377882 */ /* 0x000fe20000000000 */
[----:B------:R-:W-:Y:S01]  /*1f70*/  UMOV UR51, 0x40004040 ;  /* 0x4000404000337882 */ /* 0x000fe20000000000 */
[----:B------:R-:W-:Y:S01]  /*1f80*/  UMOV UR49, 0x40004040 ;  /* 0x4000404000317882 */ /* 0x000fe20000000000 */
[----:B------:R-:W-:Y:S01]  /*1f90*/  UMOV UR53, 0x4008 ;  /* 0x0000400800357882 */ /* 0x000fe20000000000 */
[----:B------:R-:W-:Y:S01]  /*1fa0*/  UMOV UR45, 0x40004040 ;  /* 0x40004040002d7882 */ /* 0x000fe20000000000 */
[----:B------:R-:W-:Y:S01]  /*1fb0*/  UMOV UR43, 0x40004040 ;  /* 0x40004040002b7882 */ /* 0x000fe20000000000 */
[----:B------:R-:W-:Y:S01]  /*1fc0*/  UMOV UR39, 0x40004040 ;  /* 0x4000404000277882 */ /* 0x000fe20000000000 */
[----:B--2---:R-:W-:Y:S05]  /*1fd0*/  @P1 BRA `(.L_x_27) ;  /* 0x0000000000101947 */ /* 0x004fea0003800000 */
[----:B------:R-:W-:Y:S06]  /*1fe0*/  USHF.L.U32 UR23, UR30, 0x1f, URZ ;  /* 0x0000001f1e177899 */ /* 0x000fec00080006ff */
[----:B--2---:R-:W-:Y:S04]  /*1ff0*/  MOV R0, UR23 ;  /* 0x0000001700007c02 */ /* 0x004fe80008000f00 */
[----:B------:R-:W2:Y:S02]  /*2000*/  SYNCS.PHASECHK.TRANS64.TRYWAIT P1, [UR13], R0 ;  /* 0x00000000ff0075a7 */ /* 0x000ea4000802110d */
[----:B--2---:R-:W-:Y:S05]  /*2010*/  @!P1 BRA `(.L_x_28) ;  /* 0x0000002800589947 */ /* 0x004fea0003800000 */
.L_x_27:
[----:B------:R-:W-:Y:S01]  /*2020*/  ULOP3.LUT UR30, UR30, UR25, URZ, 0x3c, !UPT ;  /* 0x000000191e1e7292 */ /* 0x000fe2000f8e3cff */
[----:B------:R-:W-:Y:S01]  /*2030*/  PLOP3.LUT P1, PT, PT, PT, PT, 0x80, 0x8 ;  /* 0x000000000008781c */ /* 0x000fe20003f2f070 */
[----:B------:R-:W-:Y:S01]  /*2040*/  UIADD3 UR27, UPT, UPT, UR27, 0x1, URZ ;  /* 0x000000011b1b7890 */ /* 0x000fe2000fffe0ff */
[----:B------:R4:W-:Y:S01]  /*2050*/  UTCCP.T.S.4x32dp128bit tmem[UR32+0x1d0], gdesc[UR56] ;  /* 0x0001d038200079e7 */ /* 0x0009e20009100000 */
[----:B------:R-:W-:Y:S01]  /*2060*/  UMOV UR60, UR16 ;  /* 0x00000010003c7c82 */ /* 0x000fe20008000000 */
[----:B------:R-:W-:Y:S01]  /*2070*/  @!UP0 USHF.L.U32 UR13, UR30, 0x1f, URZ ;  /* 0x0000001f1e0d8899 */ /* 0x000fe200080006ff */
[----:B------:R4:W-:Y:S01]  /*2080*/  UTCCP.T.S.4x32dp128bit tmem[UR32+0x1e0], gdesc[UR54] ;  /* 0x0001e036200079e7 */ /* 0x0009e20009100000 */
[----:B------:R-:W-:Y:S01]  /*2090*/  @!UP0 ULEA UR16, UR29, UR12, 0x3 ;  /* 0x0000000c1d108291 */ /* 0x000fe2000f8e18ff */
[----:B------:R4:W-:Y:S01]  /*20a0*/  UTCCP.T.S.4x32dp128bit tmem[UR32+0x1e4], gdesc[UR52] ;  /* 0x0001e434200079e7 */ /* 0x0009e20009100000 */
[----:B------:R4:W-:Y:S01]  /*20b0*/  UTCQMMA gdesc[UR48], gdesc[UR50], tmem[UR17], tmem[UR46], idesc[UR47], tmem[UR10], UP2 ;  /* 0x000a2e3230007dea */ /* 0x0009e20009000311 */
[----:B------:R-:W-:Y:S01]  /*20c0*/  UMOV UR58, UR28 ;  /* 0x0000001c003a7c82 */ /* 0x000fe20008000000 */
[----:B------:R-:W-:Y:S01]  /*20d0*/  UMOV UR59, 0x40004040 ;  /* 0x40004040003b7882 */ /* 0x000fe20000000000 */
[----:B--2---:R-:W-:Y:S01]  /*20e0*/  MOV R0, UR13 ;  /* 0x0000000d00007c02 */ /* 0x004fe20008000f00 */
[----:B------:R4:W-:Y:S01]  /*20f0*/  UTCQMMA gdesc[UR42], gdesc[UR44], tmem[UR17], tmem[UR40], idesc[UR41], tmem[UR8], UPT ;  /* 0x0008282c2a007dea */ /* 0x0009e2000b800311 */
[----:B------:R-:W-:Y:S01]  /*2100*/  UMOV UR61, 0x40004040 ;  /* 0x40004040003d7882 */ /* 0x000fe20000000000 */
[----:B------:R-:W-:Y:S01]  /*2110*/  UMOV UR62, UR18 ;  /* 0x00000012003e7c82 */ /* 0x000fe20008000000 */
[----:B------:R-:W-:Y:S01]  /*2120*/  UMOV UR63, 0x40004040 ;  /* 0x40004040003f7882 */ /* 0x000fe20000000000 */
[----:B------:R4:W-:Y:S01]  /*2130*/  UTCQMMA gdesc[UR58], gdesc[UR38], tmem[UR17], tmem[UR36], idesc[UR37], tmem[UR6], UPT ;  /* 0x000624263a007dea */ /* 0x0009e2000b800311 */
[----:B------:R4:W-:Y:S01]  /*2140*/  UTCQMMA gdesc[UR62], gdesc[UR60], tmem[UR17], tmem[UR34], idesc[UR35], tmem[UR4], UPT ;  /* 0x0004223c3e007dea */ /* 0x0009e2000b800311 */
[----:B------:R4:W-:Y:S01]  /*2150*/  UTCBAR [UR26], URZ ;  /* 0x000000ff1a0073e9 */ /* 0x0009e200080000ff */
[----:B------:R4:W2:Y:S01]  /*2160*/  @!P0 SYNCS.PHASECHK.TRANS64.TRYWAIT P1, [UR16], R0 ;  /* 0x00000000ff0085a7 */ /* 0x0008a20008021110 */
[----:B------:R-:W-:Y:S02]  /*2170*/  UISETP.NE.AND UP0, UPT, UR27, 0x20, UPT ;  /* 0x000000201b00788c */ /* 0x000fe4000bf05270 */
[----:B------:R-:W-:Y:S07]  /*2180*/  UPLOP3.LUT UP2, UPT, UPT, UPT, UPT, 0x80, 0x8 ;  /* 0x000000000008789c */ /* 0x000fee0003f4f070 */
[----:B------:R-:W-:Y:S05]  /*2190*/  BRA.U UP0, `(.L_x_29) ;  /* 0xfffffffd00207547 */ /* 0x000fea000b83ffff */
[----:B------:R-:W-:Y:S01]  /*21a0*/  USHF.L.U32 UR13, UR31, 0x1f, URZ ;  /* 0x0000001f1f0d7899 */ /* 0x000fe200080006ff */
[----:B------:R-:W-:Y:S01]  /*21b0*/  LEA R2, R5, UR12, 0x3 ;  /* 0x0000000c05027c11 */ /* 0x000fe2000f8e18ff */
[----:B------:R4:W-:Y:S01]  /*21c0*/  UTCBAR [UR24], URZ ;  /* 0x000000ff180073e9 */ /* 0x0009e200080000ff */
[----:B------:R-:W-:-:S03]  /*21d0*/  SHF.L.U32 R3, R4, 0x1f, RZ ;  /* 0x0000001f04037819 */ /* 0x000fc600000006ff */
[----:B----4-:R-:W-:-:S04]  /*21e0*/  IMAD.U32 R0, RZ, RZ, UR13 ;  /* 0x0000000dff007e24 */ /* 0x010fc8000f8e00ff */
[----:B------:R4:W-:Y:S01]  /*21f0*/  SYNCS.PHASECHK.TRANS64.TRYWAIT PT, [UR12+0x48], R0 ;  /* 0x00004800ff0075a7 */ /* 0x0009e200080e110c */
[----:B------:R-:W5:Y:S02]  /*2200*/  SYNCS.PHASECHK.TRANS64.TRYWAIT P0, [R2+URZ+0x50], R3 ;  /* 0x00005003020075a7 */ /* 0x000f6400080011ff */
[----:B----45:R-:W-:Y:S05]  /*2210*/  @!P0 BRA `(.L_x_30) ;  /* 0x0000002400f88947 */ /* 0x030fea0003800000 */
.L_x_75:
[C---:B------:R-:W-:Y:S01]  /*2220*/  LEA R0, R5.reuse, UR12, 0x4 ;  /* 0x0000000c05007c11 */ /* 0x040fe2000f8e20ff */
[----:B------:R-:W-:Y:S02]  /*2230*/  VIADD R5, R5, 0x1 ;  /* 0x0000000105057836 */ /* 0x000fe40000000000 */
[----:B------:R-:W-:-:S03]  /*2240*/  IMAD.MOV.U32 R3, RZ, RZ, 0x1 ;  /* 0x00000001ff037424 */ /* 0x000fc600078e00ff */
[----:B------:R-:W5:Y:S01]  /*2250*/  LDS R0, [R0+0x37c1c] ;  /* 0x037c1c0000007984 */ /* 0x000f620000000800 */
[C---:B--2---:R-:W-:Y:S01]  /*2260*/  ISETP.NE.AND P1, PT, R5.reuse, 0x2, PT ;  /* 0x000000020500780c */ /* 0x044fe20003f25270 */
[----:B------:R2:W-:Y:S06]  /*2270*/  MEMBAR.ALL.CTA ;  /* 0x0000000000007992 */ /* 0x0005ec0000008000 */
[----:B--2---:R-:W2:Y:S01]  /*2280*/  FENCE.VIEW.ASYNC.S ;  /* 0x00000000000073c6 */ /* 0x004ea20000000000 */
[----:B------:R-:W-:Y:S01]  /*2290*/  SEL R5, R5, RZ, P1 ;  /* 0x000000ff05057207 */ /* 0x000fe20000800000 */
[----:B--2---:R2:W-:Y:S01]  /*22a0*/  SYNCS.ARRIVE.TRANS64.ART0 RZ, [R2+URZ+0x60], R3 ;  /* 0x0000600302ff79a7 */ /* 0x0045e200085000ff */
[----:B-----5:R-:W-:-:S02]  /*22b0*/  ISETP.NE.AND P0, PT, R0, 0x1, PT ;  /* 0x000000010000780c */ /* 0x020fc40003f05270 */
[----:B--2---:R-:W-:-:S04]  /*22c0*/  SEL R3, RZ, 0x1, P1 ;  /* 0x00000001ff037807 */ /* 0x004fc80000800000 */
[----:B------:R-:W-:-:S07]  /*22d0*/  LOP3.LUT R4, R4, R3, RZ, 0x3c, !PT ;  /* 0x0000000304047212 */ /* 0x000fce00078e3cff */
[----:B------:R-:W-:Y:S05]  /*22e0*/  @!P0 BRA `(.L_x_31) ;  /* 0xfffffff800948947 */ /* 0x000fea000383ffff */
.L_x_24:
[----:B------:R-:W5:Y:S02]  /*22f0*/  S2UR UR4, SR_CgaCtaId ;  /* 0x00000000000479c3 */ /* 0x000f640000008800 */
[----:B-----5:R-:W-:-:S04]  /*2300*/  ULOP3.LUT UR4, UR4, 0x1, URZ, 0xc0, !UPT ;  /* 0x0000000104047892 */ /* 0x020fc8000f8ec0ff */
[----:B------:R-:W-:-:S09]  /*2310*/  UISETP.NE.U32.AND UP0, UPT, UR4, 0x1, UPT ;  /* 0x000000010400788c */ /* 0x000fd2000bf05070 */
[----:B------:R-:W-:Y:S05]  /*2320*/  BRA.U !UP0, `(.L_x_22) ;  /* 0x0000000108107547 */ /* 0x000fea000b800000 */
[----:B------:R-:W-:-:S06]  /*2330*/  USHF.L.U32 UR31, UR31, 0x1f, URZ ;  /* 0x0000001f1f1f7899 */ /* 0x000fcc00080006ff */
[----:B------:R-:W-:-:S04]  /*2340*/  MOV R0, UR31 ;  /* 0x0000001f00007c02 */ /* 0x000fc80008000f00 */
[----:B------:R-:W5:Y:S02]  /*2350*/  SYNCS.PHASECHK.TRANS64.TRYWAIT P0, [UR12+0x48], R0 ;  /* 0x00004800ff0075a7 */ /* 0x000f64000800110c */
[----:B-----5:R-:W-:Y:S05]  /*2360*/  @!P0 BRA `(.L_x_32) ;  /* 0x0000002400c08947 */ /* 0x020fea0003800000 */
.L_x_22:
[----:B------:R-:W-:-:S13]  /*2370*/  ISETP.GT.AND P0, PT, R123, 0x3, PT ;  /* 0x000000037b00780c */ /* 0x000fda0003f04270 */
[----:B-1----:R-:W-:Y:S05]  /*2380*/  @P0 EXIT ;  /* 0x000000000000094d */ /* 0x002fea0003800000 */
[----:B------:R-:W-:Y:S05]  /*2390*/  BRA.U !UP4, `(.L_x_33) ;  /* 0x000000010cb87547 */ /* 0x000fea000b800000 */
[----:B------:R-:W1:Y:S01]  /*23a0*/  S2UR UR6, SR_CgaCtaId ;  /* 0x00000000000679c3 */ /* 0x000e620000008800 */
[----:B------:R-:W-:Y:S01]  /*23b0*/  NOP ;  /* 0x0000000000007918 */ /* 0x000fe20000000000 */
[----:B------:R-:W-:Y:S01]  /*23c0*/  UMOV UR4, 0x40 ;  /* 0x0000004000047882 */ /* 0x000fe20000000000 */
[----:B------:R-:W-:Y:S01]  /*23d0*/  UMOV UR5, 0x400 ;  /* 0x0000040000057882 */ /* 0x000fe20000000000 */
[----:B-1----:R-:W-:Y:S02]  /*23e0*/  ULEA UR4, UR6, UR4, 0x18 ;  /* 0x0000000406047291 */ /* 0x002fe4000f8ec0ff */
[----:B------:R-:W-:-:S07]  /*23f0*/  ULEA UR5, UR6, UR5, 0x18 ;  /* 0x0000000506057291 */ /* 0x000fce000f8ec0ff */
[----:B----4-:R-:W1:Y:S02]  /*2400*/  LDS.U8 R0, [UR4] ;  /* 0x00000004ff007984 */ /* 0x010e640008000000 */
[----:B-1----:R-:W-:-:S13]  /*2410*/  ISETP.NE.AND P0, PT, R0, RZ, PT ;  /* 0x000000ff0000720c */ /* 0x002fda0003f05270 */
[----:B------:R-:W-:Y:S05]  /*2420*/  @P0 BRA `(.L_x_34) ;  /* 0x00000000007c0947 */ /* 0x000fea0003800000 */
[----:B------:R-:W-:-:S13]  /*2430*/  ELECT P0, URZ, PT ;  /* 0x0000000000ff782f */ /* 0x000fda0003800000 */
[----:B------:R-:W-:Y:S05]  /*2440*/  @!P0 BRA `(.L_x_35) ;  /* 0x0000000000848947 */ /* 0x000fea0003800000 */
[----:B------:R-:W-:Y:S01]  /*2450*/  UMOV UR4, 0x10 ;  /* 0x0000001000047882 */ /* 0x000fe20000000000 */
[----:B------:R-:W-:-:S04]  /*2460*/  IMAD.MOV.U32 R2, RZ, RZ, 0xffff ;  /* 0x0000ffffff027424 */ /* 0x000fc800078e00ff */
[----:B------:R-:W-:Y:S04]  /*2470*/  DEPBAR.LE SB1, 0x36 ;  /* 0x00009d800000791a */ /* 0x000fe80000000000 */
[----:B------:R-:W1:Y:S02]  /*2480*/  UTCATOMSWS.FIND_AND_SET.ALIGN UP0, UR4, UR4 ;  /* 0x00000004000475e3 */ /* 0x000e640008000800 */
[----:B-1----:R-:W-:Y:S01]  /*2490*/  PLOP3.LUT P0, PT, PT, PT, UP0, 0x80, 0x8 ;  /* 0x000000000008781c */ /* 0x002fe20003f0f008 */
[----:B------:R-:W-:-:S03]  /*24a0*/  IMAD.U32 R5, RZ, RZ, UR4 ;  /* 0x00000004ff057e24 */ /* 0x000fc6000f8e00ff */
[----:B------:R-:W-:-:S04]  /*24b0*/  SEL R0, RZ, 0xffffffff, !P0 ;  /* 0xffffffffff007807 */ /* 0x000fc80004000000 */
[----:B------:R-:W-:Y:S01]  /*24c0*/  ISETP.NE.AND P0, PT, R0, RZ, PT ;  /* 0x000000ff0000720c */ /* 0x000fe20003f05270 */
[----:B------:R-:W-:-:S12]  /*24d0*/  IMAD.MOV.U32 R0, RZ, RZ, 0x1 ;  /* 0x00000001ff007424 */ /* 0x000fd800078e00ff */
[----:B------:R-:W-:Y:S05]  /*24e0*/  @P0 BRA `(.L_x_36) ;  /* 0x0000000000240947 */ /* 0x000fea0003800000 */
.L_x_37:
[----:B------:R-:W-:Y:S05]  /*24f0*/  NANOSLEEP 0x64 ;  /* 0x000000640000795d */ /* 0x000fea0003800000 */
[----:B------:R-:W-:-:S05]  /*2500*/  UMOV UR4, 0x10 ;  /* 0x0000001000047882 */ /* 0x000fca0000000000 */
[----:B------:R-:W-:Y:S04]  /*2510*/  DEPBAR.LE SB1, 0x36 ;  /* 0x00009d800000791a */ /* 0x000fe80000000000 */
[----:B------:R-:W1:Y:S02]  /*2520*/  UTCATOMSWS.FIND_AND_SET.ALIGN UP0, UR4, UR4 ;  /* 0x00000004000475e3 */ /* 0x000e640008000800 */
[----:B-1----:R-:W-:Y:S01]  /*2530*/  PLOP3.LUT P0, PT, PT, PT, UP0, 0x80, 0x8 ;  /* 0x000000000008781c */ /* 0x002fe20003f0f008 */
[----:B------:R-:W-:-:S03]  /*2540*/  IMAD.U32 R5, RZ, RZ, UR4 ;  /* 0x00000004ff057e24 */ /* 0x000fc6000f8e00ff */
[----:B------:R-:W-:-:S04]  /*2550*/  SEL R3, RZ, 0xffffffff, !P0 ;  /* 0xffffffffff037807 */ /* 0x000fc80004000000 */
[----:B------:R-:W-:-:S13]  /*2560*/  ISETP.NE.AND P0, PT, R3, RZ, PT ;  /* 0x000000ff0300720c */ /* 0x000fda0003f05270 */
[----:B------:R-:W-:Y:S05]  /*2570*/  @!P0 BRA `(.L_x_37) ;  /* 0xfffffffc00dc8947 */ /* 0x000fea000383ffff */
.L_x_36:
[C---:B------:R-:W-:Y:S01]  /*2580*/  VIADD R3, R5.reuse, 0x10 ;  /* 0x0000001005037836 */ /* 0x040fe20000000000 */
[----:B------:R-:W-:Y:S01]  /*2590*/  UMOV UR4, 0x50 ;  /* 0x0000005000047882 */ /* 0x000fe20000000000 */
[----:B------:R-:W-:Y:S01]  /*25a0*/  SHF.L.U32 R2, R2, R5, RZ ;  /* 0x0000000502027219 */ /* 0x000fe200000006ff */
[----:B------:R-:W-:Y:S01]  /*25b0*/  ULEA UR4, UR6, UR4, 0x18 ;  /* 0x0000000406047291 */ /* 0x000fe2000f8ec0ff */
[----:B------:R-:W-:Y:S01]  /*25c0*/  IMAD.SHL.U32 R5, R5, 0x20, RZ ;  /* 0x0000002005057824 */ /* 0x000fe200078e00ff */
[----:B------:R-:W-:-:S04]  /*25d0*/  SHF.L.U32 R3, R0, R3, RZ ;  /* 0x0000000300037219 */ /* 0x000fc800000006ff */
[----:B------:R-:W-:-:S05]  /*25e0*/  LOP3.LUT R2, R3, R2, RZ, 0xfc, !PT ;  /* 0x0000000203027212 */ /* 0x000fca00078efcff */
[----:B------:R1:W-:Y:S04]  /*25f0*/  ATOMS.OR RZ, [UR4], R2 ;  /* 0x00000002ffff798c */ /* 0x0003e8000b000004 */
[----:B------:R1:W-:Y:S01]  /*2600*/  STS [UR5+0x78], R5 ;  /* 0x00007805ff007988 */ /* 0x0003e20008000805 */
[----:B------:R-:W-:Y:S05]  /*2610*/  BRA `(.L_x_35) ;  /* 0x0000000000107947 */ /* 0x000fea0003800000 */
.L_x_34:
[----:B------:R-:W-:Y:S02]  /*2620*/  MOV R0, 0xffffffff ;  /* 0xffffffff00007802 */ /* 0x000fe40000000f00 */
[----:B------:R-:W-:-:S03]  /*2630*/  MOV R2, 0x2660 ;  /* 0x0000266000027802 */ /* 0x000fc60000000f00 */
[----:B------:R1:W-:Y:S04]  /*2640*/  STS [UR5+0x78], R0 ;  /* 0x00007800ff007988 */ /* 0x0003e80008000805 */
[----:B-123--:R-:W-:Y:S05]  /*2650*/  CALL.REL.NOINC `($__internal_1_$__cuda_sm10x_tcgen05_guardrail_trap_phase_invalid_during_alloc) ;  /* 0x0000002400747944 */ /* 0x00efea0003c00000 */
.L_x_35:
[----:B------:R-:W-:Y:S05]  /*2660*/  WARPSYNC.ALL ;  /* 0x0000000000007948 */ /* 0x000fea0003800000 */
[----:B------:R-:W-:Y:S01]  /*2670*/  NOP ;  /* 0x0000000000007918 */ /* 0x000fe20000000000 */
.L_x_33:
[----:B------:R-:W5:Y:S08]  /*2680*/  S2UR UR4, SR_CgaCtaId ;  /* 0x00000000000479c3 */ /* 0x000f700000008800 */
[----:B------:R-:W-:Y:S06]  /*2690*/  BAR.SYNC.DEFER_BLOCKING 0x3, 0xa0 ;  /* 0x00c2800000007b1d */ /* 0x000fec0000010000 */
[----:B------:R-:W-:-:S02]  /*26a0*/  UMOV UR5, 0x400 ;  /* 0x0000040000057882 */ /* 0x000fc40000000000 */
[----:B-----5:R-:W-:-:S06]  /*26b0*/  ULEA UR4, UR4, UR5, 0x18 ;  /* 0x0000000504047291 */ /* 0x020fcc000f8ec0ff */
[----:B------:R-:W-:-:S05]  /*26c0*/  MOV R87, UR4 ;  /* 0x0000000400577c02 */ /* 0x000fca0008000f00 */
[----:B------:R1:W2:Y:S01]  /*26d0*/  LDS R122, [R87+0x78] ;  /* 0x00007800577a7984 */ /* 0x0002a20000000800 */
[----:B------:R-:W5:Y:S02]  /*26e0*/  SYNCS.PHASECHK.TRANS64.TRYWAIT P0, [R87+URZ+0x50], RZ ;  /* 0x000050ff570075a7 */ /* 0x000f6400080011ff */
[----:B-12--5:R-:W-:Y:S05]  /*26f0*/  @!P0 BRA `(.L_x_38) ;  /* 0x0000002000fc8947 */ /* 0x026fea0003800000 */
.L_x_77:
[----:B------:R-:W2:Y:S01]  /*2700*/  LDS.128 R88, [R87+0x37c10] ;  /* 0x037c100057587984 */ /* 0x000ea20000000c00 */
[----:B----4-:R-:W-:Y:S01]  /*2710*/  HFMA2 R0, -RZ, RZ, 0, 5.9604644775390625e-08 ;  /* 0x00000001ff007431 */ /* 0x010fe200000001ff */
[----:B------:R4:W-:Y:S06]  /*2720*/  MEMBAR.ALL.CTA ;  /* 0x0000000000007992 */ /* 0x0009ec0000008000 */
[----:B----4-:R-:W4:Y:S02]  /*2730*/  FENCE.VIEW.ASYNC.S ;  /* 0x00000000000073c6 */ /* 0x010f240000000000 */
[----:B----4-:R4:W-:Y:S01]  /*2740*/  SYNCS.ARRIVE.TRANS64.ART0 RZ, [R87+URZ+0x60], R0 ;  /* 0x0000600057ff79a7 */ /* 0x0109e200085000ff */
[----:B--2---:R-:W-:-:S13]  /*2750*/  ISETP.NE.AND P0, PT, R91, 0x1, PT ;  /* 0x000000015b00780c */ /* 0x004fda0003f05270 */
[----:B----4-:R-:W-:Y:S05]  /*2760*/  @P0 BRA `(.L_x_39) ;  /* 0x0000001800c40947 */ /* 0x010fea0003800000 */
[C---:B------:R-:W-:Y:S01]  /*2770*/  IMAD.SHL.U32 R4, R104.reuse, 0x40, RZ ;  /* 0x0000004068047824 */ /* 0x040fe200078e00ff */
[----:B------:R-:W-:Y:S01]  /*2780*/  SHF.R.U32.HI R3, RZ, 0x5, R104 ;  /* 0x00000005ff037819 */ /* 0x000fe20000011668 */
[----:B------:R-:W-:Y:S01]  /*2790*/  IMAD.SHL.U32 R2, R104, 0x80, RZ ;  /* 0x0000008068027824 */ /* 0x000fe200078e00ff */
[----:B------:R-:W2:Y:S01]  /*27a0*/  S2UR UR8, SR_CgaCtaId ;  /* 0x00000000000879c3 */ /* 0x000ea20000008800 */
[----:B------:R-:W4:Y:S01]  /*27b0*/  S2R R102, SR_LANEID ;  /* 0x0000000000667919 */ /* 0x000f220000000000 */
[----:B------:R-:W-:Y:S01]  /*27c0*/  LOP3.LUT R4, R4, 0x7c0, RZ, 0xc0, !PT ;  /* 0x000007c004047812 */ /* 0x000fe200078ec0ff */
[----:B------:R-:W-:Y:S01]  /*27d0*/  IMAD R121, R123, 0x4, R87 ;  /* 0x000000047b797824 */ /* 0x000fe200078e0257 */
[----:B------:R-:W-:Y:S01]  /*27e0*/  LOP3.LUT R2, R2, 0xf80, RZ, 0xc0, !PT ;  /* 0x00000f8002027812 */ /* 0x000fe200078ec0ff */
[----:B------:R-:W-:Y:S01]  /*27f0*/  IMAD.MOV.U32 R108, RZ, RZ, 0x1 ;  /* 0x00000001ff6c7424 */ /* 0x000fe200078e00ff */
[----:B------:R-:W-:Y:S01]  /*2800*/  UMOV UR9, 0x400 ;  /* 0x0000040000097882 */ /* 0x000fe20000000000 */
[C---:B------:R-:W-:Y:S01]  /*2810*/  IMAD R4, R3.reuse, 0x800, R4 ;  /* 0x0000080003047824 */ /* 0x040fe200078e0204 */
[----:B------:R-:W1:Y:S01]  /*2820*/  LDCU.64 UR10, c[0x0][0x348] ;  /* 0x00006900ff0a77ac */ /* 0x000e620008000a00 */
[----:B------:R-:W-:-:S02]  /*2830*/  IMAD R2, R3, 0x1000, R2 ;  /* 0x0000100003027824 */ /* 0x000fc400078e0202 */
[C---:B------:R-:W-:Y:S02]  /*2840*/  IMAD.IADD R4, R87.reuse, 0x1, R4 ;  /* 0x0000000157047824 */ /* 0x040fe400078e0204 */
[----:B------:R-:W-:Y:S02]  /*2850*/  IMAD.IADD R2, R87, 0x1, R2 ;  /* 0x0000000157027824 */ /* 0x000fe400078e0202 */
[C---:B------:R-:W-:Y:S02]  /*2860*/  VIADD R5, R4.reuse, 0x4430 ;  /* 0x0000443004057836 */ /* 0x040fe40000000000 */
[C---:B------:R-:W-:Y:S02]  /*2870*/  VIADD R6, R4.reuse, 0x4420 ;  /* 0x0000442004067836 */ /* 0x040fe40000000000 */
[C---:B------:R-:W-:Y:S01]  /*2880*/  VIADD R7, R4.reuse, 0x4410 ;  /* 0x0000441004077836 */ /* 0x040fe20000000000 */
[----:B------:R-:W-:Y:S01]  /*2890*/  SHF.R.U32.HI R120, RZ, 0x3, R5 ;  /* 0x00000003ff787819 */ /* 0x000fe20000011605 */
[----:B------:R-:W-:Y:S01]  /*28a0*/  VIADD R4, R4, 0x4400 ;  /* 0x0000440004047836 */ /* 0x000fe20000000000 */
[----:B------:R-:W-:Y:S01]  /*28b0*/  SHF.R.U32.HI R119, RZ, 0x3, R6 ;  /* 0x00000003ff777819 */ /* 0x000fe20000011606 */
[----:B------:R-:W-:Y:S01]  /*28c0*/  IMAD.MOV.U32 R106, RZ, RZ, RZ ;  /* 0x000000ffff6a7224 */ /* 0x000fe200078e00ff */
[----:B------:R-:W-:Y:S01]  /*28d0*/  LOP3.LUT R120, R5, 0x30, R120, 0x78, !PT ;  /* 0x0000003005787812 */ /* 0x000fe200078e7878 */
[----:B------:R-:W-:Y:S01]  /*28e0*/  VIADD R5, R2, 0x430 ;  /* 0x0000043002057836 */ /* 0x000fe20000000000 */
[----:B------:R-:W-:Y:S01]  /*28f0*/  SHF.R.U32.HI R117, RZ, 0x3, R4 ;  /* 0x00000003ff757819 */ /* 0x000fe20000011604 */
[----:B------:R-:W-:Y:S01]  /*2900*/  IMAD.MOV.U32 R105, RZ, RZ, RZ ;  /* 0x000000ffff697224 */ /* 0x000fe200078e00ff */
[----:B------:R-:W-:Y:S01]  /*2910*/  LOP3.LUT R119, R6, 0x30, R119, 0x78, !PT ;  /* 0x0000003006777812 */ /* 0x000fe200078e7877 */
[----:B------:R-:W-:Y:S01]  /*2920*/  VIADD R6, R2, 0x420 ;  /* 0x0000042002067836 */ /* 0x000fe20000000000 */
[----:B------:R-:W-:Y:S01]  /*2930*/  SHF.R.U32.HI R116, RZ, 0x3, R5 ;  /* 0x00000003ff747819 */ /* 0x000fe20000011605 */
[----:B------:R-:W-:Y:S01]  /*2940*/  IMAD R110, R3, 0x200000, R122 ;  /* 0x00200000036e7824 */ /* 0x000fe200078e027a */
[----:B------:R-:W-:Y:S01]  /*2950*/  LOP3.LUT R117, R4, 0x30, R117, 0x78, !PT ;  /* 0x0000003004757812 */ /* 0x000fe200078e7875 */
[C---:B------:R-:W-:Y:S01]  /*2960*/  VIADD R4, R2.reuse, 0x400 ;  /* 0x0000040002047836 */ /* 0x040fe20000000000 */
[----:B------:R-:W-:Y:S01]  /*2970*/  LOP3.LUT R116, R5, 0x70, R116, 0x78, !PT ;  /* 0x0000007005747812 */ /* 0x000fe200078e7874 */
[----:B------:R-:W-:Y:S01]  /*2980*/  VIADD R5, R2, 0x410 ;  /* 0x0000041002057836 */ /* 0x000fe20000000000 */
[----:B------:R-:W-:Y:S01]  /*2990*/  SHF.R.U32.HI R115, RZ, 0x3, R6 ;  /* 0x00000003ff737819 */ /* 0x000fe20000011606 */
[----:B--2---:R-:W-:Y:S01]  /*29a0*/  ULEA UR7, UR8, UR9, 0x18 ;  /* 0x0000000908077291 */ /* 0x004fe2000f8ec0ff */
[----:B------:R-:W-:-:S02]  /*29b0*/  SHF.R.U32.HI R113, RZ, 0x3, R4 ;  /* 0x00000003ff717819 */ /* 0x000fc40000011604 */
[----:B------:R-:W-:Y:S02]  /*29c0*/  SHF.R.U32.HI R114, RZ, 0x3, R5 ;  /* 0x00000003ff727819 */ /* 0x000fe40000011605 */
[----:B------:R-:W-:Y:S01]  /*29d0*/  LOP3.LUT R115, R6, 0x70, R115, 0x78, !PT ;  /* 0x0000007006737812 */ /* 0x000fe200078e7873 */
[C---:B------:R-:W-:Y:S01]  /*29e0*/  VIADD R6, R2.reuse, 0x460 ;  /* 0x0000046002067836 */ /* 0x040fe20000000000 */
[----:B------:R-:W-:Y:S01]  /*29f0*/  LOP3.LUT R114, R5, 0x70, R114, 0x78, !PT ;  /* 0x0000007005727812 */ /* 0x000fe200078e7872 */
[----:B------:R-:W-:Y:S01]  /*2a00*/  VIADD R5, R2, 0x470 ;  /* 0x0000047002057836 */ /* 0x000fe20000000000 */
[----:B------:R-:W-:Y:S01]  /*2a10*/  LOP3.LUT R113, R4, 0x70, R113, 0x78, !PT ;  /* 0x0000007004717812 */ /* 0x000fe200078e7871 */
[C---:B------:R-:W-:Y:S01]  /*2a20*/  VIADD R4, R2.reuse, 0x450 ;  /* 0x0000045002047836 */ /* 0x040fe20000000000 */
[----:B------:R-:W-:Y:S01]  /*2a30*/  SHF.R.U32.HI R118, RZ, 0x3, R7 ;  /* 0x00000003ff767819 */ /* 0x000fe20000011607 */
[----:B------:R-:W-:Y:S01]  /*2a40*/  VIADD R2, R2, 0x440 ;  /* 0x0000044002027836 */ /* 0x000fe20000000000 */
[----:B------:R-:W-:-:S02]  /*2a50*/  SHF.R.U32.HI R112, RZ, 0x3, R5 ;  /* 0x00000003ff707819 */ /* 0x000fc40000011605 */
[----:B------:R-:W-:Y:S02]  /*2a60*/  SHF.R.U32.HI R111, RZ, 0x3, R6 ;  /* 0x00000003ff6f7819 */ /* 0x000fe40000011606 */
[----:B------:R-:W-:Y:S02]  /*2a70*/  SHF.R.U32.HI R109, RZ, 0x3, R4 ;  /* 0x00000003ff6d7819 */ /* 0x000fe40000011604 */
[----:B------:R-:W-:Y:S02]  /*2a80*/  SHF.R.U32.HI R107, RZ, 0x3, R2 ;  /* 0x00000003ff6b7819 */ /* 0x000fe40000011602 */
[----:B------:R-:W-:Y:S02]  /*2a90*/  LOP3.LUT R118, R7, 0x30, R118, 0x78, !PT ;  /* 0x0000003007767812 */ /* 0x000fe400078e7876 */
[----:B------:R-:W-:Y:S02]  /*2aa0*/  LOP3.LUT R112, R5, 0x70, R112, 0x78, !PT ;  /* 0x0000007005707812 */ /* 0x000fe400078e7870 */
[----:B------:R-:W-:-:S02]  /*2ab0*/  LOP3.LUT R111, R6, 0x70, R111, 0x78, !PT ;  /* 0x00000070066f7812 */ /* 0x000fc400078e786f */
[----:B------:R-:W-:Y:S02]  /*2ac0*/  LOP3.LUT R109, R4, 0x70, R109, 0x78, !PT ;  /* 0x00000070046d7812 */ /* 0x000fe400078e786d */
[----:B-1--4-:R-:W-:-:S07]  /*2ad0*/  LOP3.LUT R107, R2, 0x70, R107, 0x78, !PT ;  /* 0x00000070026b7812 */ /* 0x012fce00078e786b */
.L_x_52:
[----:B------:R-:W1:Y:S01]  /*2ae0*/  LDC.64 R6, c[0x0][0x750] ;  /* 0x0001d400ff067b82 */ /* 0x000e620000000a00 */
[----:B------:R-:W-:-:S04]  /*2af0*/  SHF.L.U32 R125, R88, 0x7, RZ ;  /* 0x00000007587d7819 */ /* 0x000fc800000006ff */
[----:B------:R-:W-:-:S03]  /*2b00*/  IADD3 R5, PT, PT, R125, R104, RZ ;  /* 0x000000687d057210 */ /* 0x000fc60007ffe0ff */
[----:B------:R-:W2:Y:S01]  /*2b10*/  LDC.64 R2, c[0x0][0x758] ;  /* 0x0001d600ff027b82 */ /* 0x000ea20000000a00 */
[----:B-1----:R-:W-:-:S05]  /*2b20*/  IMAD.WIDE R6, R90, 0x4, R6 ;  /* 0x000000045a067825 */ /* 0x002fca00078e0206 */
[----:B------:R1:W5:Y:S01]  /*2b30*/  LDG.E R124, desc[UR14][R6.64] ;  /* 0x0000000e067c7981 */ /* 0x000362000c1e1900 */
[----:B--2---:R-:W-:Y:S01]  /*2b40*/  IMAD.WIDE R4, R5, 0x4, R2 ;  /* 0x0000000405047825 */ /* 0x004fe200078e0202 */
[----:B------:R-:W-:-:S04]  /*2b50*/  SHF.L.U32 R2, R105, 0x1f, RZ ;  /* 0x0000001f69027819 */ /* 0x000fc800000006ff */
[----:B------:R1:W5:Y:S01]  /*2b60*/  LDG.E R88, desc[UR14][R4.64] ;  /* 0x0000000e04587981 */ /* 0x000362000c1e1900 */
[----:B------:R-:W2:Y:S01]  /*2b70*/  SYNCS.PHASECHK.TRANS64.TRYWAIT P0, [R87+URZ+0x40], R2 ;  /* 0x00004002570075a7 */ /* 0x000ea200080011ff */
[----:B------:R-:W-:Y:S02]  /*2b80*/  ISETP.NE.AND P3, PT, R105, RZ, PT ;  /* 0x000000ff6900720c */ /* 0x000fe40003f65270 */
[----:B------:R-:W-:Y:S01]  /*2b90*/  MOV R103, R90 ;  /* 0x0000005a00677202 */ /* 0x000fe20000000f00 */
[----:B-12---:R-:W-:Y:S10]  /*2ba0*/  @!P0 BRA `(.L_x_40) ;  /* 0x0000001c00e48947 */ /* 0x006ff40003800000 */
.L_x_79:
[----:B------:R-:W-:Y:S01]  /*2bb0*/  SHF.R.S32.HI R86, RZ, 0x1f, R90 ;  /* 0x0000001fff567819 */ /* 0x000fe2000001145a */
[----:B------:R-:W-:Y:S01]  /*2bc0*/  IMAD R127, R105, 0xd0, R110 ;  /* 0x000000d0697f7824 */ /* 0x000fe200078e026e */
[----:B------:R-:W-:Y:S02]  /*2bd0*/  CS2R R130, SRZ ;  /* 0x0000000000827805 */ /* 0x000fe4000001ff00 */
[----:B------:R-:W-:-:S07]  /*2be0*/  CS2R R128, SRZ ;  /* 0x0000000000807805 */ /* 0x000fce000001ff00 */
.L_x_47:
[----:B------:R-:W-:Y:S01]  /*2bf0*/  IADD3 R126, PT, PT, R130, 0x3, RZ ;  /* 0x00000003827e7810 */ /* 0x000fe20007ffe0ff */
[----:B------:R-:W-:Y:S05]  /*2c00*/  WARPSYNC.ALL ;  /* 0x0000000000007948 */ /* 0x000fea0003800000 */
[----:B------:R-:W-:Y:S01]  /*2c10*/  NOP ;  /* 0x0000000000007918 */ /* 0x000fe20000000000 */
[----:B------:R-:W-:Y:S01]  /*2c20*/  SEL R126, R126, R129, !P3 ;  /* 0x000000817e7e7207 */ /* 0x000fe20005800000 */
[----:B------:R-:W-:Y:S01]  /*2c30*/  BSSY.RECONVERGENT B0, `(.L_x_41) ;  /* 0x000003a000007945 */ /* 0x000fe20003800200 */
[----:B------:R-:W-:Y:S02]  /*2c40*/  ISETP.NE.AND P0, PT, R128, RZ, PT ;  /* 0x000000ff8000720c */ /* 0x000fe40003f05270 */
[----:B------:R-:W-:-:S04]  /*2c50*/  SHF.L.U32 R90, R126, 0x6, RZ ;  /* 0x000000067e5a7819 */ /* 0x000fc800000006ff */
[----:B------:R-:W-:-:S04]  /*2c60*/  IADD3 R2, PT, PT, R127, R90, RZ ;  /* 0x0000005a7f027210 */ /* 0x000fc80007ffe0ff */
[----:B------:R-:W-:-:S13]  /*2c70*/  R2UR UR4, R2 ;  /* 0x00000000020472ca */ /* 0x000fda00000e0000 */
[----:B------:R-:W2:Y:S01]  /*2c80*/  LDTM.x32 R36, tmem[UR4+0x20] ;  /* 0x00002004002479ee */ /* 0x000ea200082c0000 */
[----:B------:R-:W-:-:S13]  /*2c90*/  R2UR UR4, R2 ;  /* 0x00000000020472ca */ /* 0x000fda00000e0000 */
[----:B-1----:R-:W4:Y:S01]  /*2ca0*/  LDTM.x32 R4, tmem[UR4] ;  /* 0x00000004000479ee */ /* 0x002f2200082c0000 */
[-C--:B-12--5:R-:W-:Y:S02]  /*2cb0*/  FMUL2 R2, R36.F32x2.HI_LO, R124.reuse.F32 ;  /* 0x0000007c2402724a */ /* 0x0a6fe40001000000 */
[-C--:B------:R-:W-:Y:S02]  /*2cc0*/  FMUL2 R36, R40.F32x2.HI_LO, R124.reuse.F32 ;  /* 0x0000007c2824724a */ /* 0x080fe40001000000 */
[-C--:B------:R-:W-:Y:S02]  /*2cd0*/  FMUL2 R40, R44.F32x2.HI_LO, R124.reuse.F32 ;  /* 0x0000007c2c28724a */ /* 0x080fe40001000000 */
[-C--:B------:R-:W-:Y:S02]  /*2ce0*/  FMUL2 R44, R48.F32x2.HI_LO, R124.reuse.F32 ;  /* 0x0000007c302c724a */ /* 0x080fe40001000000 */
[-C--:B------:R-:W-:Y:S02]  /*2cf0*/  FMUL2 R48, R52.F32x2.HI_LO, R124.reuse.F32 ;  /* 0x0000007c3430724a */ /* 0x080fe40001000000 */
[----:B------:R-:W-:-:S02]  /*2d00*/  FMUL2 R38, R38.F32x2.HI_LO, R124.F32 ;  /* 0x0000007c2626724a */ /* 0x000fc40001000000 */
[-C--:B------:R-:W-:Y:S02]  /*2d10*/  FMUL2 R42, R42.F32x2.HI_LO, R124.reuse.F32 ;  /* 0x0000007c2a2a724a */ /* 0x080fe40001000000 */
[-C--:B------:R-:W-:Y:S02]  /*2d20*/  FMUL2 R46, R46.F32x2.HI_LO, R124.reuse.F32 ;  /* 0x0000007c2e2e724a */ /* 0x080fe40001000000 */
[-C--:B------:R-:W-:Y:S02]  /*2d30*/  FMUL2 R50, R50.F32x2.HI_LO, R124.reuse.F32 ;  /* 0x0000007c3232724a */ /* 0x080fe40001000000 */
[-C--:B------:R-:W-:Y:S02]  /*2d40*/  FMUL2 R54, R54.F32x2.HI_LO, R124.reuse.F32 ;  /* 0x0000007c3636724a */ /* 0x080fe40001000000 */
[-C--:B------:R-:W-:Y:S02]  /*2d50*/  FMUL2 R52, R56.F32x2.HI_LO, R124.reuse.F32 ;  /* 0x0000007c3834724a */ /* 0x080fe40001000000 */
[----:B------:R-:W-:-:S02]  /*2d60*/  FMUL2 R58, R58.F32x2.HI_LO, R124.F32 ;  /* 0x0000007c3a3a724a */ /* 0x000fc40001000000 */
[-C--:B------:R-:W-:Y:S02]  /*2d70*/  FMUL2 R56, R60.F32x2.HI_LO, R124.reuse.F32 ;  /* 0x0000007c3c38724a */ /* 0x080fe40001000000 */
[-C--:B------:R-:W-:Y:S02]  /*2d80*/  FMUL2 R60, R64.F32x2.HI_LO, R124.reuse.F32 ;  /* 0x0000007c403c724a */ /* 0x080fe40001000000 */
[----:B----4-:R-:W-:Y:S01]  /*2d90*/  FMUL2 R70, R8.F32x2.HI_LO, R124.F32 ;  /* 0x0000007c0846724a */ /* 0x010fe20001000000 */
[----:B------:R-:W-:Y:S01]  /*2da0*/  F2FP.BF16.F32.PACK_AB R8, R3, R2 ;  /* 0x000000020308723e */ /* 0x000fe200000010ff */
[----:B------:R-:W-:Y:S01]  /*2db0*/  FMUL2 R72, R10.F32x2.HI_LO, R124.F32 ;  /* 0x0000007c0a48724a */ /* 0x000fe20001000000 */
        /* <DEDUP_REMOVED lines=21> */
[----:B------:R-:W-:-:S02]  /*2f10*/  FMUL2 R24, R24.F32x2.HI_LO, R124.F32 ;  /* 0x0000007c1818724a */ /* 0x000fc40001000000 */
[-C--:B------:R-:W-:Y:S02]  /*2f20*/  FMUL2 R26, R26.F32x2.HI_LO, R124.reuse.F32 ;  /* 0x0000007c1a1a724a */ /* 0x080fe40001000000 */
[-C--:B------:R-:W-:Y:S02]  /*2f30*/  FMUL2 R28, R28.F32x2.HI_LO, R124.reuse.F32 ;  /* 0x0000007c1c1c724a */ /* 0x080fe40001000000 */
[-C--:B------:R-:W-:Y:S02]  /*2f40*/  FMUL2 R30, R30.F32x2.HI_LO, R124.reuse.F32 ;  /* 0x0000007c1e1e724a */ /* 0x080fe40001000000 */
[-C--:B------:R-:W-:Y:S02]  /*2f50*/  FMUL2 R32, R32.F32x2.HI_LO, R124.reuse.F32 ;  /* 0x0000007c2020724a */ /* 0x080fe40001000000 */
[----:B------:R-:W-:Y:S01]  /*2f60*/  FMUL2 R34, R34.F32x2.HI_LO, R124.F32 ;  /* 0x0000007c2222724a */ /* 0x000fe20001000000 */
[----:B------:R-:W-:Y:S06]  /*2f70*/  @P0 BRA `(.L_x_42) ;  /* 0x0000000000140947 */ /* 0x000fec0003800000 */
[----:B------:R-:W-:Y:S01]  /*2f80*/  ELECT P0, URZ, PT ;  /* 0x0000000000ff782f */ /* 0x000fe20003800000 */
[----:B------:R-:W-:Y:S01]  /*2f90*/  NOP ;  /* 0x0000000000007918 */ /* 0x000fe20000000000 */
[----:B------:R-:W-:-:S11]  /*2fa0*/  LOP3.LUT R105, R105, 0x1, RZ, 0x3c, !PT ;  /* 0x0000000169697812 */ /* 0x000fd600078e3cff */
[----:B------:R-:W-:-:S04]  /*2fb0*/  @P0 IMAD.MOV.U32 R4, RZ, RZ, 0x1 ;  /* 0x00000001ff040424 */ /* 0x000fc800078e00ff */
[----:B------:R1:W-:Y:S03]  /*2fc0*/  @P0 SYNCS.ARRIVE.TRANS64.ART0 RZ, [R87+URZ+0x48], R4 ;  /* 0x0000480457ff09a7 */ /* 0x0003e600085000ff */
.L_x_42:
[----:B------:R-:W-:Y:S05]  /*2fd0*/  BSYNC.RECONVERGENT B0 ;  /* 0x0000000000007941 */ /* 0x000fea0003800200 */
.L_x_41:
[----:B------:R-:W-:Y:S01]  /*2fe0*/  F2FP.BF16.F32.PACK_AB R20, R57, R56 ;  /* 0x000000383914723e */ /* 0x000fe200000010ff */
[----:B------:R2:W-:Y:S01]  /*2ff0*/  STS.128 [R107], R8 ;  /* 0x000000086b007388 */ /* 0x0005e20000000c00 */
[----:B------:R-:W-:Y:S02]  /*3000*/  F2FP.BF16.F32.PACK_AB R21, R63, R62 ;  /* 0x0000003e3f15723e */ /* 0x000fe400000010ff */
[----:B------:R-:W-:Y:S01]  /*3010*/  F2FP.BF16.F32.PACK_AB R22, R61, R60 ;  /* 0x0000003c3d16723e */ /* 0x000fe200000010ff */
[----:B------:R4:W-:Y:S01]  /*3020*/  STS.128 [R109], R12 ;  /* 0x0000000c6d007388 */ /* 0x0009e20000000c00 */
[----:B------:R-:W-:Y:S02]  /*3030*/  F2FP.BF16.F32.PACK_AB R23, R67, R66 ;  /* 0x000000424317723e */ /* 0x000fe400000010ff */
[----:B-1----:R-:W-:Y:S01]  /*3040*/  F2FP.BF16.F32.PACK_AB R4, R65, R64 ;  /* 0x000000404104723e */ /* 0x002fe200000010ff */
[----:B------:R1:W-:Y:S01]  /*3050*/  STS.128 [R111], R16 ;  /* 0x000000106f007388 */ /* 0x0003e20000000c00 */
[----:B------:R-:W-:-:S02]  /*3060*/  F2FP.BF16.F32.PACK_AB R5, R69, R68 ;  /* 0x000000444505723e */ /* 0x000fc400000010ff */
[----:B------:R-:W-:Y:S01]  /*3070*/  F2FP.BF16.F32.PACK_AB R6, R71, R70 ;  /* 0x000000464706723e */ /* 0x000fe200000010ff */
[----:B------:R3:W-:Y:S01]  /*3080*/  STS.128 [R112], R20 ;  /* 0x0000001470007388 */ /* 0x0007e20000000c00 */
[----:B------:R-:W-:Y:S02]  /*3090*/  F2FP.BF16.F32.PACK_AB R7, R73, R72 ;  /* 0x000000484907723e */ /* 0x000fe400000010ff */
[C---:B---3--:R-:W-:Y:S01]  /*30a0*/  ISETP.GE.U32.AND P2, PT, R128.reuse, 0x6, PT ;  /* 0x000000068000780c */ /* 0x048fe20003f46070 */
[----:B------:R-:W-:Y:S02]  /*30b0*/  VIADD R128, R128, 0x2 ;  /* 0x0000000280807836 */ /* 0x000fe40000000000 */
[----:B------:R3:W-:Y:S01]  /*30c0*/  STS.128 [R113], R4 ;  /* 0x0000000471007388 */ /* 0x0007e20000000c00 */
[----:B--2---:R-:W-:Y:S02]  /*30d0*/  F2FP.BF16.F32.PACK_AB R8, R75, R74 ;  /* 0x0000004a4b08723e */ /* 0x004fe400000010ff */
[----:B------:R-:W-:-:S02]  /*30e0*/  F2FP.BF16.F32.PACK_AB R9, R77, R76 ;  /* 0x0000004c4d09723e */ /* 0x000fc400000010ff */
[----:B------:R-:W-:Y:S02]  /*30f0*/  F2FP.BF16.F32.PACK_AB R10, R79, R78 ;  /* 0x0000004e4f0a723e */ /* 0x000fe400000010ff */
[----:B------:R-:W-:Y:S02]  /*3100*/  F2FP.BF16.F32.PACK_AB R11, R81, R80 ;  /* 0x00000050510b723e */ /* 0x000fe400000010ff */
[----:B----4-:R-:W-:Y:S02]  /*3110*/  F2FP.BF16.F32.PACK_AB R12, R83, R82 ;  /* 0x00000052530c723e */ /* 0x010fe400000010ff */
[----:B------:R-:W-:Y:S01]  /*3120*/  F2FP.BF16.F32.PACK_AB R13, R85, R84 ;  /* 0x00000054550d723e */ /* 0x000fe200000010ff */
[----:B------:R3:W-:Y:S01]  /*3130*/  STS.128 [R114], R8 ;  /* 0x0000000872007388 */ /* 0x0007e20000000c00 */
[----:B------:R-:W-:Y:S02]  /*3140*/  F2FP.BF16.F32.PACK_AB R14, R25, R24 ;  /* 0x00000018190e723e */ /* 0x000fe400000010ff */
[----:B------:R-:W-:-:S02]  /*3150*/  F2FP.BF16.F32.PACK_AB R15, R27, R26 ;  /* 0x0000001a1b0f723e */ /* 0x000fc400000010ff */
[----:B-1----:R-:W-:Y:S02]  /*3160*/  F2FP.BF16.F32.PACK_AB R16, R29, R28 ;  /* 0x0000001c1d10723e */ /* 0x002fe400000010ff */
[----:B------:R-:W-:Y:S01]  /*3170*/  F2FP.BF16.F32.PACK_AB R17, R31, R30 ;  /* 0x0000001e1f11723e */ /* 0x000fe200000010ff */
[----:B------:R3:W-:Y:S01]  /*3180*/  STS.128 [R115], R12 ;  /* 0x0000000c73007388 */ /* 0x0007e20000000c00 */
[----:B------:R-:W-:Y:S02]  /*3190*/  F2FP.BF16.F32.PACK_AB R18, R33, R32 ;  /* 0x000000202112723e */ /* 0x000fe400000010ff */
[----:B------:R-:W-:-:S05]  /*31a0*/  F2FP.BF16.F32.PACK_AB R19, R35, R34 ;  /* 0x000000222313723e */ /* 0x000fca00000010ff */
[----:B------:R3:W-:Y:S01]  /*31b0*/  STS.128 [R116], R16 ;  /* 0x0000001074007388 */ /* 0x0007e20000000c00 */
[----:B------:R1:W-:Y:S06]  /*31c0*/  MEMBAR.ALL.CTA ;  /* 0x0000000000007992 */ /* 0x0003ec0000008000 */
[----:B-1----:R-:W1:Y:S02]  /*31d0*/  FENCE.VIEW.ASYNC.S ;  /* 0x00000000000073c6 */ /* 0x002e640000000000 */
[----:B-1----:R-:W-:Y:S06]  /*31e0*/  BAR.SYNC.DEFER_BLOCKING 0x2, 0x80 ;  /* 0x0082000000007b1d */ /* 0x002fec0000010000 */
[----:B------:R-:W-:Y:S05]  /*31f0*/  BRA.U !UP4, `(.L_x_43) ;  /* 0x000000010c447547 */ /* 0x000fea000b800000 */
[----:B------:R-:W-:Y:S01]  /*3200*/  UIADD3 UR12, UP0, UPT, UR10, 0x240, URZ ;  /* 0x000002400a0c7890 */ /* 0x000fe2000ff1e0ff */
[----:B------:R-:W-:Y:S01]  /*3210*/  PLOP3.LUT P0, PT, PT, PT, PT, 0x80, 0x8 ;  /* 0x000000000008781c */ /* 0x000fe20003f0f070 */
[----:B------:R-:W-:Y:S01]  /*3220*/  IMAD R90, R89, 0x100, R90 ;  /* 0x00000100595a7824 */ /* 0x000fe200078e025a */
[----:B---3--:R-:W-:Y:S01]  /*3230*/  IADD3 R4, PT, PT, R87, 0x400, RZ ;  /* 0x0000040057047810 */ /* 0x008fe20007ffe0ff */
[----:B------:R-:W-:-:S12]  /*3240*/  UIADD3.X UR13, UPT, UPT, URZ, UR11, URZ, UP0, !UPT ;  /* 0x0000000bff0d7290 */ /* 0x000fd800087fe4ff */
.L_x_44:
[----:B------:R-:W-:Y:S02]  /*3250*/  PLOP3.LUT P1, PT, P1, P0, PT, 0xf2, 0x2f ;  /* 0x00000000002f781c */ /* 0x000fe40000f21e72 */
[----:B------:R-:W-:-:S08]  /*3260*/  @P0 R2UR P1, UR6, R125 ;  /* 0x000000007d0602ca */ /* 0x000fd00000020000 */
[----:B------:R-:W-:Y:S02]  /*3270*/  PLOP3.LUT P1, PT, P1, P0, PT, 0xf2, 0x2f ;  /* 0x00000000002f781c */ /* 0x000fe40000f21e72 */
[----:B------:R-:W-:-:S08]  /*3280*/  @P0 R2UR.OR P1, UR5, R90 ;  /* 0x000000005a0502ca */ /* 0x000fd00000120000 */
[----:B------:R-:W-:Y:S02]  /*3290*/  PLOP3.LUT P1, PT, P1, P0, PT, 0xf2, 0x2f ;  /* 0x00000000002f781c */ /* 0x000fe40000f21e72 */
[----:B------:R-:W-:-:S08]  /*32a0*/  @P0 R2UR.OR P1, UR4, R4 ;  /* 0x00000000040402ca */ /* 0x000fd00000120000 */
[----:B------:R-:W-:Y:S02]  /*32b0*/  @P0 PLOP3.LUT P0, PT, P1, PT, PT, 0x80, 0x8 ;  /* 0x000000000008081c */ /* 0x000fe40000f0f070 */
[----:B------:R-:W-:-:S03]  /*32c0*/  PLOP3.LUT P1, PT, PT, PT, PT, 0x80, 0x8 ;  /* 0x000000000008781c */ /* 0x000fc60003f2f070 */
[----:B------:R1:W-:Y:S08]  /*32d0*/  UTMASTG.2D [UR4], [UR12], desc[URZ] ;  /* 0x0000ff040c0073b5 */ /* 0x0003f00008009000 */
[----:B-1----:R-:W-:Y:S05]  /*32e0*/  @P0 BRA.U.ANY `(.L_x_44) ;  /* 0xfffffffd00d80947 */ /* 0x002fea000393ffff */
[----:B------:R0:W-:Y:S01]  /*32f0*/  UTMACMDFLUSH ;  /* 0x00000000000079b7 */ /* 0x0001e20000000000 */
[----:B------:R-:W-:-:S04]  /*3300*/  DEPBAR.LE SB0, 0x0 ;  /* 0x000080000000791a */ /* 0x000fc80000000000 */
.L_x_43:
[----:B------:R-:W-:Y:S01]  /*3310*/  FMUL2 R92, R74.F32x2.HI_LO, -1.4426950216293334961 ;  /* 0xbfb8aa3b4a5c784a */ /* 0x000fe20001000000 */
[----:B------:R-:W-:Y:S01]  /*3320*/  BAR.SYNC.DEFER_BLOCKING 0x2, 0x80 ;  /* 0x0082000000007b1d */ /* 0x000fe20000010000 */
[----:B---3--:R-:W-:Y:S02]  /*3330*/  FMUL2 R10, R28.F32x2.HI_LO, -1.4426950216293334961 ;  /* 0xbfb8aa3b1c0a784a */ /* 0x008fe40001000000 */
[----:B------:R-:W-:Y:S02]  /*3340*/  FMUL2 R22, R78.F32x2.HI_LO, -1.4426950216293334961 ;  /* 0xbfb8aa3b4e16784a */ /* 0x000fe40001000000 */
[----:B------:R-:W-:Y:S01]  /*3350*/  FMUL2 R6, R32.F32x2.HI_LO, -1.4426950216293334961 ;  /* 0xbfb8aa3b2006784a */ /* 0x000fe20001000000 */
[----:B------:R-:W-:Y:S01]  /*3360*/  MUFU.EX2 R92, R92 ;  /* 0x0000005c005c7308 */ /* 0x000fe20000000800 */
[----:B------:R-:W-:Y:S02]  /*3370*/  FMUL2 R20, R80.F32x2.HI_LO, -1.4426950216293334961 ;  /* 0xbfb8aa3b5014784a */ /* 0x000fe40001000000 */
[----:B------:R-:W-:-:S02]  /*3380*/  FMUL2 R4, R34.F32x2.HI_LO, -1.4426950216293334961 ;  /* 0xbfb8aa3b2204784a */ /* 0x000fc40001000000 */
[----:B------:R-:W-:Y:S02]  /*3390*/  FMUL2 R100, R64.F32x2.HI_LO, -1.4426950216293334961 ;  /* 0xbfb8aa3b4064784a */ /* 0x000fe40001000000 */
[----:B------:R-:W-:Y:S01]  /*33a0*/  FMUL2 R90, R76.F32x2.HI_LO, -1.4426950216293334961 ;  /* 0xbfb8aa3b4c5a784a */ /* 0x000fe20001000000 */
[----:B------:R-:W1:Y:S01]  /*33b0*/  MUFU.EX2 R93, R93 ;  /* 0x0000005d005d7308 */ /* 0x000e620000000800 */
[----:B------:R-:W-:Y:S02]  /*33c0*/  FMUL2 R8, R30.F32x2.HI_LO, -1.4426950216293334961 ;  /* 0xbfb8aa3b1e08784a */ /* 0x000fe40001000000 */
[----:B------:R-:W-:Y:S02]  /*33d0*/  FMUL2 R98, R68.F32x2.HI_LO, -1.4426950216293334961 ;  /* 0xbfb8aa3b4462784a */ /* 0x000fe40001000000 */
[----:B------:R-:W-:Y:S02]  /*33e0*/  FMUL2 R96, R70.F32x2.HI_LO, -1.4426950216293334961 ;  /* 0xbfb8aa3b4660784a */ /* 0x000fe40001000000 */
[----:B------:R-:W-:Y:S01]  /*33f0*/  FMUL2 R94, R72.F32x2.HI_LO, -1.4426950216293334961 ;  /* 0xbfb8aa3b485e784a */ /* 0x000fe20001000000 */
[----:B------:R-:W-:Y:S01]  /*3400*/  MUFU.EX2 R10, R10 ;  /* 0x0000000a000a7308 */ /* 0x000fe20000000800 */
[----:B------:R-:W-:-:S02]  /*3410*/  FMUL2 R12, R26.F32x2.HI_LO, -1.4426950216293334961 ;  /* 0xbfb8aa3b1a0c784a */ /* 0x000fc40001000000 */
[----:B------:R-:W-:Y:S02]  /*3420*/  FMUL2 R18, R82.F32x2.HI_LO, -1.4426950216293334961 ;  /* 0xbfb8aa3b5212784a */ /* 0x000fe40001000000 */
[----:B------:R-:W-:Y:S02]  /*3430*/  FMUL2 R16, R84.F32x2.HI_LO, -1.4426950216293334961 ;  /* 0xbfb8aa3b5410784a */ /* 0x000fe40001000000 */
[----:B------:R-:W-:Y:S01]  /*3440*/  FMUL2 R14, R24.F32x2.HI_LO, -1.4426950216293334961 ;  /* 0xbfb8aa3b180e784a */ /* 0x000fe20001000000 */
[----:B------:R-:W2:Y:S01]  /*3450*/  MUFU.EX2 R11, R11 ;  /* 0x0000000b000b7308 */ /* 0x000ea20000000800 */
[----:B-1----:R-:W-:-:S07]  /*3460*/  FADD2 R92, R92.F32x2.HI_LO, 1 ;  /* 0x3f8000005c5c744b */ /* 0x002fce0000200000 */
[----:B------:R-:W-:Y:S08]  /*3470*/  MUFU.EX2 R22, R22 ;  /* 0x0000001600167308 */ /* 0x000ff00000000800 */
[----:B------:R-:W1:Y:S01]  /*3480*/  MUFU.EX2 R23, R23 ;  /* 0x0000001700177308 */ /* 0x000e620000000800 */
[----:B--2---:R-:W-:-:S07]  /*3490*/  FADD2 R10, R10.F32x2.HI_LO, 1 ;  /* 0x3f8000000a0a744b */ /* 0x004fce0000200000 */
[----:B------:R-:W-:Y:S08]  /*34a0*/  MUFU.EX2 R6, R6 ;  /* 0x0000000600067308 */ /* 0x000ff00000000800 */
        /* <DEDUP_REMOVED lines=38> */
[----:B------:R-:W-:Y:S08]  /*3710*/  MUFU.RCP R92, R92 ;  /* 0x0000005c005c7308 */ /* 0x000ff00000001000 */
[----:B------:R-:W1:Y:S01]  /*3720*/  MUFU.RCP R93, R93 ;  /* 0x0000005d005d7308 */ /* 0x000e620000001000 */
[----:B--2---:R-:W-:-:S07]  /*3730*/  FADD2 R14, R14.F32x2.HI_LO, 1 ;  /* 0x3f8000000e0e744b */ /* 0x004fce0000200000 */
[----:B------:R-:W-:Y:S08]  /*3740*/  MUFU.RCP R10, R10 ;  /* 0x0000000a000a7308 */ /* 0x000ff00000001000 */
[----:B------:R-:W2:Y:S01]  /*3750*/  MUFU.RCP R11, R11 ;  /* 0x0000000b000b7308 */ /* 0x000ea20000001000 */
[----:B-1----:R-:W-:-:S04]  /*3760*/  FMUL2 R92, R92.F32x2.HI_LO, R74.F32x2.HI_LO ;  /* 0x0000004a5c5c724a */ /* 0x002fc80000000000 */
[----:B------:R-:W-:-:S03]  /*3770*/  FMUL2 R92, R92.F32x2.HI_LO, R40.F32x2.HI_LO ;  /* 0x000000285c5c724a */ /* 0x000fc60000000000 */
[----:B------:R-:W-:Y:S01]  /*3780*/  MUFU.RCP R22, R22 ;  /* 0x0000001600167308 */ /* 0x000fe20000001000 */
[----:B------:R-:W-:-:S07]  /*3790*/  FMUL2 R92, R92.F32x2.HI_LO, R88.F32 ;  /* 0x000000585c5c724a */ /* 0x000fce0001000000 */
[----:B------:R-:W1:Y:S01]  /*37a0*/  MUFU.RCP R23, R23 ;  /* 0x0000001700177308 */ /* 0x000e620000001000 */
[----:B--2---:R-:W-:-:S04]  /*37b0*/  FMUL2 R10, R10.F32x2.HI_LO, R28.F32x2.HI_LO ;  /* 0x0000001c0a0a724a */ /* 0x004fc80000000000 */
[----:B------:R-:W-:-:S03]  /*37c0*/  FMUL2 R10, R10.F32x2.HI_LO, R56.F32x2.HI_LO ;  /* 0x000000380a0a724a */ /* 0x000fc60000000000 */
[----:B------:R-:W-:Y:S01]  /*37d0*/  MUFU.RCP R6, R6 ;  /* 0x0000000600067308 */ /* 0x000fe20000001000 */
[----:B------:R-:W-:-:S07]  /*37e0*/  FMUL2 R10, R10.F32x2.HI_LO, R88.F32 ;  /* 0x000000580a0a724a */ /* 0x000fce0001000000 */
        /* <DEDUP_REMOVED lines=16> */
[----:B------:R-:W-:Y:S01]  /*38f0*/  FMUL2 R66, R4.F32x2.HI_LO, R66.F32x2.HI_LO ;  /* 0x000000420442724a */ /* 0x000fe20000000000 */
[----:B------:R-:W-:Y:S02]  /*3900*/  F2FP.BF16.F32.PACK_AB R4, R11, R10 ;  /* 0x0000000a0b04723e */ /* 0x000fe400000010ff */
[----:B------:R-:W-:Y:S01]  /*3910*/  MUFU.RCP R90, R90 ;  /* 0x0000005a005a7308 */ /* 0x000fe20000001000 */
[----:B------:R-:W-:-:S05]  /*3920*/  FMUL2 R66, R66.F32x2.HI_LO, R88.F32 ;  /* 0x000000584242724a */ /* 0x000fca0001000000 */
[----:B------:R-:W-:Y:S02]  /*3930*/  FMNMX.NAN R32, |R21|, |R67|, !PT ;  /* 0x4000004315207209 */ /* 0x000fe40007820200 */
[----:B------:R-:W2:Y:S01]  /*3940*/  MUFU.RCP R91, R91 ;  /* 0x0000005b005b7308 */ /* 0x000ea20000001000 */
[----:B-1----:R-:W-:Y:S01]  /*3950*/  FMUL2 R100, R100.F32x2.HI_LO, R64.F32x2.HI_LO ;  /* 0x000000406464724a */ /* 0x002fe20000000000 */
[----:B------:R-:W-:-:S03]  /*3960*/  FMNMX.NAN R33, |R20|, |R66|, !PT ;  /* 0x4000004214217209 */ /* 0x000fc60007820200 */
        /* <DEDUP_REMOVED lines=11> */
[----:B------:R-:W-:Y:S08]  /*3a20*/  MUFU.RCP R96, R96 ;  /* 0x0000006000607308 */ /* 0x000ff00000001000 */
        /* <DEDUP_REMOVED lines=11> */
[----:B--2---:R-:W-:-:S07]  /*3ae0*/  FMUL2 R94, R94.F32x2.HI_LO, R72.F32x2.HI_LO ;  /* 0x000000485e5e724a */ /* 0x004fce0000000000 */
[----:B------:R-:W-:Y:S08]  /*3af0*/  MUFU.RCP R18, R18 ;  /* 0x0000001200127308 */ /* 0x000ff00000001000 */
[----:B------:R-:W2:Y:S01]  /*3b00*/  MUFU.RCP R19, R19 ;  /* 0x0000001300137308 */ /* 0x000ea20000001000 */
[----:B-1----:R-:W-:Y:S01]  /*3b10*/  FMUL2 R12, R12.F32x2.HI_LO, R26.F32x2.HI_LO ;  /* 0x0000001a0c0c724a */ /* 0x002fe20000000000 */
[----:B------:R-:W-:-:S02]  /*3b20*/  FMNMX.NAN R26, |R93|, |R11|, !PT ;  /* 0x4000000b5d1a7209 */ /* 0x000fc40007820200 */
[----:B------:R-:W-:Y:S01]  /*3b30*/  FMNMX.NAN R27, |R92|, |R10|, !PT ;  /* 0x4000000a5c1b7209 */ /* 0x000fe20007820200 */
[----:B------:R-:W-:Y:S01]  /*3b40*/  FMUL2 R10, R6.F32x2.HI_LO, R88.F32 ;  /* 0x00000058060a724a */ /* 0x000fe20001000000 */
[----:B------:R-:W-:Y:S01]  /*3b50*/  F2FP.BF16.F32.PACK_AB R7, R67, R66 ;  /* 0x000000424307723e */ /* 0x000fe200000010ff */
[----:B------:R-:W-:Y:S01]  /*3b60*/  FMUL2 R58, R12.F32x2.HI_LO, R58.F32x2.HI_LO ;  /* 0x0000003a0c3a724a */ /* 0x000fe20000000000 */
[----:B------:R-:W-:Y:S01]  /*3b70*/  MUFU.RCP R16, R16 ;  /* 0x0000001000107308 */ /* 0x000fe20000001000 */
[-C--:B------:R-:W-:Y:S01]  /*3b80*/  FMUL2 R12, R8.F32x2.HI_LO, R88.reuse.F32 ;  /* 0x00000058080c724a */ /* 0x080fe20001000000 */
[----:B------:R-:W-:Y:S01]  /*3b90*/  FMNMX.NAN R30, |R23|, |R11|, !PT ;  /* 0x4000000b171e7209 */ /* 0x000fe20007820200 */
[----:B------:R-:W-:Y:S01]  /*3ba0*/  FMUL2 R58, R58.F32x2.HI_LO, R88.F32 ;  /* 0x000000583a3a724a */ /* 0x000fe20001000000 */
[-C--:B------:R-:W-:Y:S02]  /*3bb0*/  F2FP.BF16.F32.PACK_AB R6, R11, R10.reuse ;  /* 0x0000000a0b06723e */ /* 0x080fe400000010ff */
[----:B------:R-:W-:-:S02]  /*3bc0*/  FMNMX.NAN R31, |R22|, |R10|, !PT ;  /* 0x4000000a161f7209 */ /* 0x000fc40007820200 */
[----:B------:R-:W1:Y:S01]  /*3bd0*/  MUFU.RCP R17, R17 ;  /* 0x0000001100117308 */ /* 0x000e620000001000 */
[----:B--2---:R-:W-:Y:S01]  /*3be0*/  FMUL2 R18, R18.F32x2.HI_LO, R82.F32x2.HI_LO ;  /* 0x000000521212724a */ /* 0x004fe20000000000 */
[----:B------:R-:W-:Y:S02]  /*3bf0*/  F2FP.BF16.F32.PACK_AB R10, R23, R22 ;  /* 0x00000016170a723e */ /* 0x000fe400000010ff */
[----:B------:R-:W-:Y:S01]  /*3c00*/  F2FP.BF16.F32.PACK_AB R11, R21, R20 ;  /* 0x00000014150b723e */ /* 0x000fe200000010ff */
[----:B------:R-:W-:Y:S01]  /*3c10*/  FMUL2 R18, R18.F32x2.HI_LO, R48.F32x2.HI_LO ;  /* 0x000000301212724a */ /* 0x000fe20000000000 */
[----:B------:R-:W-:Y:S02]  /*3c20*/  FMNMX.NAN R28, |R91|, |R13|, !PT ;  /* 0x4000000d5b1c7209 */ /* 0x000fe40007820200 */
[----:B------:R-:W-:Y:S01]  /*3c30*/  MUFU.RCP R14, R14 ;  /* 0x0000000e000e7308 */ /* 0x000fe20000001000 */
[----:B------:R-:W-:Y:S01]  /*3c40*/  FMUL2 R22, R18.F32x2.HI_LO, R88.F32 ;  /* 0x000000581216724a */ /* 0x000fe20001000000 */
[----:B------:R-:W-:-:S02]  /*3c50*/  F2FP.BF16.F32.PACK_AB R5, R13, R12 ;  /* 0x0000000c0d05723e */ /* 0x000fc400000010ff */
[----:B------:R-:W-:Y:S02]  /*3c60*/  FMNMX.NAN R29, |R90|, |R12|, !PT ;  /* 0x4000000c5a1d7209 */ /* 0x000fe40007820200 */
[----:B------:R-:W-:Y:S02]  /*3c70*/  F2FP.BF16.F32.PACK_AB R12, R101, R100 ;  /* 0x00000064650c723e */ /* 0x000fe400000010ff */
[----:B------:R-:W2:Y:S01]  /*3c80*/  MUFU.RCP R15, R15 ;  /* 0x0000000f000f7308 */ /* 0x000ea20000001000 */
[----:B-1----:R-:W-:Y:S01]  /*3c90*/  FMUL2 R16, R16.F32x2.HI_LO, R84.F32x2.HI_LO ;  /* 0x000000541010724a */ /* 0x002fe20000000000 */
[----:B------:R-:W-:Y:S02]  /*3ca0*/  F2FP.BF16.F32.PACK_AB R13, R99, R98 ;  /* 0x00000062630d723e */ /* 0x000fe400000010ff */
[----:B------:R-:W-:Y:S01]  /*3cb0*/  F2FP.BF16.F32.PACK_AB R8, R93, R92 ;  /* 0x0000005c5d08723e */ /* 0x000fe200000010ff */
[----:B------:R-:W-:Y:S01]  /*3cc0*/  FMUL2 R16, R16.F32x2.HI_LO, R54.F32x2.HI_LO ;  /* 0x000000361010724a */ /* 0x000fe20000000000 */
[----:B------:R-:W-:-:S02]  /*3cd0*/  F2FP.BF16.F32.PACK_AB R9, R91, R90 ;  /* 0x0000005a5b09723e */ /* 0x000fc400000010ff */
[----:B------:R-:W-:Y:S01]  /*3ce0*/  F2FP.BF16.F32.PACK_AB R19, R59, R58 ;  /* 0x0000003a3b13723e */ /* 0x000fe200000010ff */
[----:B------:R-:W-:Y:S01]  /*3cf0*/  FMUL2 R20, R16.F32x2.HI_LO, R88.F32 ;  /* 0x000000581014724a */ /* 0x000fe20001000000 */
[----:B------:R-:W-:Y:S02]  /*3d00*/  F2FP.BF16.F32.PACK_AB R16, R23, R22 ;  /* 0x000000161710723e */ /* 0x000fe400000010ff */
[----:B------:R-:W-:Y:S02]  /*3d10*/  FMNMX3.NAN R26, |R101|, |R23|, R26, !PT ;  /* 0x40000017651a7276 */ /* 0x000fe4000782021a */
[----:B------:R-:W-:Y:S02]  /*3d20*/  F2FP.BF16.F32.PACK_AB R17, R21, R20 ;  /* 0x000000141511723e */ /* 0x000fe400000010ff */
[----:B------:R-:W-:Y:S01]  /*3d30*/  FMNMX3.NAN R28, |R99|, |R21|, R28, !PT ;  /* 0x40000015631c7276 */ /* 0x000fe2000782021c */
[----:B--2---:R-:W-:Y:S01]  /*3d40*/  FMUL2 R14, R14.F32x2.HI_LO, R24.F32x2.HI_LO ;  /* 0x000000180e0e724a */ /* 0x004fe20000000000 */
[----:B------:R-:W-:Y:S01]  /*3d50*/  FMNMX3.NAN R29, |R98|, |R20|, R29, !PT ;  /* 0x40000014621d7276 */ /* 0x000fe2000782021d */
[----:B------:R-:W-:Y:S01]  /*3d60*/  FMUL2 R24, R94.F32x2.HI_LO, R42.F32x2.HI_LO ;  /* 0x0000002a5e18724a */ /* 0x000fe20000000000 */
[----:B------:R-:W-:Y:S01]  /*3d70*/  FMNMX3.NAN R27, |R100|, |R22|, R27, !PT ;  /* 0x40000016641b7276 */ /* 0x000fe2000782021b */
[----:B------:R-:W-:Y:S01]  /*3d80*/  FMUL2 R52, R14.F32x2.HI_LO, R52.F32x2.HI_LO ;  /* 0x000000340e34724a */ /* 0x000fe20000000000 */
[----:B------:R-:W-:Y:S01]  /*3d90*/  F2FP.BF16.F32.PACK_AB R14, R3, R2 ;  /* 0x00000002030e723e */ /* 0x000fe200000010ff */
[----:B------:R-:W-:-:S02]  /*3da0*/  FMUL2 R24, R24.F32x2.HI_LO, R88.F32 ;  /* 0x000000581818724a */ /* 0x000fc40001000000 */
[----:B------:R-:W-:-:S03]  /*3db0*/  FMUL2 R52, R52.F32x2.HI_LO, R88.F32 ;  /* 0x000000583434724a */ /* 0x000fc60001000000 */
[----:B------:R-:W-:Y:S02]  /*3dc0*/  F2FP.BF16.F32.PACK_AB R15, R25, R24 ;  /* 0x00000018190f723e */ /* 0x000fe400000010ff */
[----:B------:R-:W-:Y:S02]  /*3dd0*/  F2FP.BF16.F32.PACK_AB R18, R53, R52 ;  /* 0x000000343512723e */ /* 0x000fe400000010ff */
[----:B------:R-:W-:Y:S01]  /*3de0*/  FMNMX3.NAN R25, |R25|, |R59|, R32, !PT ;  /* 0x4000003b19197276 */ /* 0x000fe20007820220 */
[----:B------:R1:W-:Y:S01]  /*3df0*/  STS.128 [R117], R12 ;  /* 0x0000000c75007388 */ /* 0x0003e20000000c00 */
[----:B------:R-:W-:Y:S02]  /*3e00*/  FMNMX3.NAN R24, |R24|, |R58|, R33, !PT ;  /* 0x4000003a18187276 */ /* 0x000fe40007820221 */
[----:B------:R-:W-:Y:S01]  /*3e10*/  FMNMX3.NAN R3, |R3|, |R53|, R30, !PT ;  /* 0x4000003503037276 */ /* 0x000fe2000782021e */
[----:B------:R1:W-:Y:S01]  /*3e20*/  STS.128 [R118], R8 ;  /* 0x0000000876007388 */ /* 0x0003e20000000c00 */
[----:B------:R-:W-:-:S02]  /*3e30*/  FMNMX3.NAN R2, |R2|, |R52|, R31, !PT ;  /* 0x4000003402027276 */ /* 0x000fc4000782021f */
[----:B------:R-:W-:Y:S01]  /*3e40*/  FMNMX.NAN R25, R28, R25, !PT ;  /* 0x000000191c197209 */ /* 0x000fe20007820000 */
[----:B------:R1:W-:Y:S01]  /*3e50*/  STS.128 [R119], R16 ;  /* 0x0000001077007388 */ /* 0x0003e20000000c00 */
[----:B------:R-:W-:Y:S02]  /*3e60*/  FMNMX.NAN R24, R29, R24, !PT ;  /* 0x000000181d187209 */ /* 0x000fe40007820000 */
[----:B------:R-:W-:Y:S01]  /*3e70*/  FMNMX3.NAN R3, R26, R3, R25, !PT ;  /* 0x000000031a037276 */ /* 0x000fe20007820019 */
[----:B------:R1:W-:Y:S01]  /*3e80*/  STS.128 [R120], R4 ;  /* 0x0000000478007388 */ /* 0x0003e20000000c00 */
[----:B------:R-:W-:Y:S01]  /*3e90*/  FMNMX3.NAN R2, R27, R2, R24, !PT ;  /* 0x000000021b027276 */ /* 0x000fe20007820018 */
[----:B------:R2:W-:Y:S06]  /*3ea0*/  MEMBAR.ALL.CTA ;  /* 0x0000000000007992 */ /* 0x0005ec0000008000 */
[----:B--2---:R-:W2:Y:S01]  /*3eb0*/  FENCE.VIEW.ASYNC.S ;  /* 0x00000000000073c6 */ /* 0x004ea20000000000 */
[----:B------:R-:W-:-:S04]  /*3ec0*/  FMNMX3.NAN R2, R2, R3, RZ, !PT ;  /* 0x0000000302027276 */ /* 0x000fc800078200ff */
[----:B------:R-:W-:Y:S01]  /*3ed0*/  FMNMX R131, R2, R131, !PT ;  /* 0x0000008302837209 */ /* 0x000fe20007800000 */
[----:B--2---:R-:W-:Y:S06]  /*3ee0*/  BAR.SYNC.DEFER_BLOCKING 0x2, 0x80 ;  /* 0x0082000000007b1d */ /* 0x004fec0000010000 */
[----:B------:R-:W-:Y:S05]  /*3ef0*/  BRA.U !UP4, `(.L_x_45) ;  /* 0x000000010c447547 */ /* 0x000fea000b800000 */
[----:B------:R-:W-:Y:S01]  /*3f00*/  IMAD R126, R89, 0x4, R126 ;  /* 0x00000004597e7824 */ /* 0x000fe200078e027e */
[----:B------:R-:W-:Y:S01]  /*3f10*/  UIADD3 UR12, UP0, UPT, UR10, 0x2c0, URZ ;  /* 0x000002c00a0c7890 */ /* 0x000fe2000ff1e0ff */
[----:B------:R-:W-:Y:S02]  /*3f20*/  PLOP3.LUT P0, PT, PT, PT, PT, 0x80, 0x8 ;  /* 0x000000000008781c */ /* 0x000fe40003f0f070 */
[----:B------:R-:W-:Y:S01]  /*3f30*/  IADD3 R2, PT, PT, R87, 0x4400, RZ ;  /* 0x0000440057027810 */ /* 0x000fe20007ffe0ff */
[----:B------:R-:W-:Y:S01]  /*3f40*/  IMAD.SHL.U32 R126, R126, 0x20, RZ ;  /* 0x000000207e7e7824 */ /* 0x000fe200078e00ff */
[----:B------:R-:W-:-:S12]  /*3f50*/  UIADD3.X UR13, UPT, UPT, URZ, UR11, URZ, UP0, !UPT ;  /* 0x0000000bff0d7290 */ /* 0x000fd800087fe4ff */
.L_x_46:
        /* <DEDUP_REMOVED lines=9> */
[----:B--2---:R-:W-:Y:S05]  /*3ff0*/  @P0 BRA.U.ANY `(.L_x_46) ;  /* 0xfffffffd00d80947 */ /* 0x004fea000393ffff */
[----:B------:R0:W-:Y:S02]  /*4000*/  UTMACMDFLUSH ;  /* 0x00000000000079b7 */ /* 0x0001e40000000000 */
.L_x_45:
[----:B------:R-:W-:Y:S01]  /*4010*/  BAR.SYNC.DEFER_BLOCKING 0x2, 0x80 ;  /* 0x0082000000007b1d */ /* 0x000fe20000010000 */
[----:B------:R-:W-:Y:S02]  /*4020*/  IADD3 R129, PT, PT, R129, 0x1, RZ ;  /* 0x0000000181817810 */ /* 0x000fe40007ffe0ff */
[----:B------:R-:W-:-:S03]  /*4030*/  IADD3 R130, PT, PT, R130, -0x1, RZ ;  /* 0xffffffff82827810 */ /* 0x000fc60007ffe0ff */
[----:B------:R-:W-:Y:S05]  /*4040*/  @!P2 BRA `(.L_x_47) ;  /* 0xffffffe800e8a947 */ /* 0x000fea000383ffff */
[-C--:B------:R-:W-:Y:S01]  /*4050*/  LEA R3, R108, R87.reuse, 0x3 ;  /* 0x000000576c037211 */ /* 0x080fe200078e18ff */
[----:B------:R-:W-:Y:S01]  /*4060*/  BSSY B0, `(.L_x_48) ;  /* 0x0000005000007945 */ /* 0x000fe20003800000 */
[----:B-1----:R-:W-:Y:S02]  /*4070*/  SHF.L.U32 R4, R106, 0x1f, RZ ;  /* 0x0000001f6a047819 */ /* 0x002fe400000006ff */
[----:B------:R-:W-:Y:S02]  /*4080*/  LEA R91, R108, R87, 0x4 ;  /* 0x000000576c5b7211 */ /* 0x000fe400078e20ff */
[----:B------:R-:W1:Y:S02]  /*4090*/  SYNCS.PHASECHK.TRANS64.TRYWAIT P0, [R3+URZ+0x50], R4 ;  /* 0x00005004030075a7 */ /* 0x000e6400080011ff */
[----:B-1----:R-:W-:Y:S05]  /*40a0*/  @!P0 BRA `(.L_x_49) ;  /* 0x0000000800bc8947 */ /* 0x002fea0003800000 */
.L_x_81:
[----:B------:R-:W-:Y:S05]  /*40b0*/  BSYNC B0 ;  /* 0x0000000000007941 */ /* 0x000fea0003800000 */
.L_x_48:
[----:B------:R-:W2:Y:S01]  /*40c0*/  LDS.128 R88, [R91+0x37c10] ;  /* 0x037c10005b587984 */ /* 0x000ea20000000c00 */
[----:B------:R-:W-:Y:S01]  /*40d0*/  CREDUX.MAXABS.F32.NAN UR4, R131 ;  /* 0x00000000830472cc */ /* 0x000fe20000006400 */
[----:B------:R-:W-:Y:S01]  /*40e0*/  BSSY.RECONVERGENT B0, `(.L_x_50) ;  /* 0x0000013000007945 */ /* 0x000fe20003800200 */
[----:B------:R-:W-:Y:S01]  /*40f0*/  ISETP.NE.AND P0, PT, R102, RZ, PT ;  /* 0x000000ff6600720c */ /* 0x000fe20003f05270 */
[----:B------:R3:W-:Y:S06]  /*4100*/  MEMBAR.ALL.CTA ;  /* 0x0000000000007992 */ /* 0x0007ec0000008000 */
[----:B---3--:R-:W3:Y:S01]  /*4110*/  FENCE.VIEW.ASYNC.S ;  /* 0x00000000000073c6 */ /* 0x008ee20000000000 */
[----:B------:R-:W-:-:S03]  /*4120*/  VIADD R108, R108, 0x1 ;  /* 0x000000016c6c7836 */ /* 0x000fc60000000000 */
[----:B------:R-:W-:Y:S01]  /*4130*/  IMAD.U32 R2, RZ, RZ, UR4 ;  /* 0x00000004ff027e24 */ /* 0x000fe2000f8e00ff */
[----:B---3--:R3:W-:Y:S04]  /*4140*/  SYNCS.ARRIVE.TRANS64.ART0 RZ, [R3+URZ+0x60], R0 ;  /* 0x0000600003ff79a7 */ /* 0x0087e800085000ff */
[----:B------:R3:W-:Y:S01]  /*4150*/  @!P0 STS [R121+0x37c00], R2 ;  /* 0x037c000279008388 */ /* 0x0007e20000000800 */
[----:B------:R-:W-:Y:S01]  /*4160*/  BAR.SYNC.DEFER_BLOCKING 0x2, 0x80 ;  /* 0x0082000000007b1d */ /* 0x000fe20000010000 */
[----:B------:R-:W-:-:S13]  /*4170*/  LOP3.LUT P0, RZ, R123, R102, RZ, 0xfc, !PT ;  /* 0x000000667bff7212 */ /* 0x000fda000780fcff */
[----:B------:R-:W-:Y:S05]  /*4180*/  @P0 BRA `(.L_x_51) ;  /* 0x0000000000200947 */ /* 0x000fea0003800000 */
[----:B------:R-:W-:Y:S01]  /*4190*/  IMAD.U32 R87, RZ, RZ, UR7 ;  /* 0x00000007ff577e24 */ /* 0x000fe2000f8e00ff */
[----:B------:R-:W4:Y:S04]  /*41a0*/  LDCU.64 UR4, c[0x0][0x740] ;  /* 0x0000e800ff0477ac */ /* 0x000f280008000a00 */
[----:B-1----:R-:W1:Y:S01]  /*41b0*/  LDS.128 R4, [R87+0x37c00] ;  /* 0x037c000057047984 */ /* 0x002e620000000c00 */
[----:B---34-:R-:W-:-:S04]  /*41c0*/  LEA R2, P0, R103, UR4, 0x2 ;  /* 0x0000000467027c11 */ /* 0x018fc8000f8010ff */
[----:B------:R-:W-:Y:S02]  /*41d0*/  LEA.HI.X R3, R103, UR5, R86, 0x2, P0 ;  /* 0x0000000567037c11 */ /* 0x000fe400080f1456 */
[----:B-1----:R-:W-:-:S04]  /*41e0*/  FMNMX3 R4, R4, RZ, R5, !PT ;  /* 0x000000ff04047276 */ /* 0x002fc80007800005 */
[----:B------:R-:W-:-:S05]  /*41f0*/  FMNMX3 R7, R4, R6, R7, !PT ;  /* 0x0000000604077276 */ /* 0x000fca0007800007 */
[----:B------:R4:W-:Y:S02]  /*4200*/  REDG.E.MAX.S32.STRONG.GPU desc[UR14][R2.64], R7 ;  /* 0x000000070200798e */ /* 0x0009e4000d12e30e */
.L_x_51:
[----:B------:R-:W-:Y:S05]  /*4210*/  BSYNC.RECONVERGENT B0 ;  /* 0x0000000000007941 */ /* 0x000fea0003800200 */
.L_x_50:
[----:B--2---:R-:W-:Y:S02]  /*4220*/  ISETP.NE.AND P0, PT, R91, 0x1, PT ;  /* 0x000000015b00780c */ /* 0x004fe40003f05270 */
[----:B------:R-:W-:-:S04]  /*4230*/  ISETP.NE.AND P1, PT, R108, 0x2, PT ;  /* 0x000000026c00780c */ /* 0x000fc80003f25270 */
[----:B-1-34-:R-:W-:Y:S02]  /*4240*/  SEL R3, RZ, 0x1, P1 ;  /* 0x00000001ff037807 */ /* 0x01afe40000800000 */
[----:B------:R-:W-:Y:S02]  /*4250*/  SEL R108, R108, RZ, P1 ;  /* 0x000000ff6c6c7207 */ /* 0x000fe40000800000 */
[----:B------:R-:W-:-:S03]  /*4260*/  LOP3.LUT R106, R106, R3, RZ, 0x3c, !PT ;  /* 0x000000036a6a7212 */ /* 0x000fc600078e3cff */
[----:B------:R-:W-:Y:S05]  /*4270*/  @!P0 BRA `(.L_x_52) ;  /* 0xffffffe800188947 */ /* 0x000fea000383ffff */
.L_x_39:
[----:B------:R-:W-:Y:S05]  /*4280*/  BRA.U !UP4, `(.L_x_53) ;  /* 0x000000010c1c7547 */ /* 0x000fea000b800000 */
[----:B------:R-:W2:Y:S01]  /*4290*/  S2UR UR4, SR_CgaCtaId ;  /* 0x00000000000479c3 */ /* 0x000ea20000008800 */
[----:B------:R-:W-:Y:S01]  /*42a0*/  ELECT P0, URZ, PT ;  /* 0x0000000000ff782f */ /* 0x000fe20003800000 */
[----:B------:R-:W-:Y:S01]  /*42b0*/  HFMA2 R2, -RZ, RZ, 0, 5.9604644775390625e-08 ;  /* 0x00000001ff027431 */ /* 0x000fe200000001ff */
[----:B------:R-:W-:-:S05]  /*42c0*/  UMOV UR5, 0x40 ;  /* 0x0000004000057882 */ /* 0x000fca0000000000 */
[----:B------:R-:W-:Y:S01]  /*42d0*/  UVIRTCOUNT.DEALLOC.SMPOOL 0x80 ;  /* 0x000000800000784c */ /* 0x000fe20000000000 */
[----:B--2---:R-:W-:-:S09]  /*42e0*/  ULEA UR4, UR4, UR5, 0x18 ;  /* 0x0000000504047291 */ /* 0x004fd2000f8ec0ff */
[----:B------:R2:W-:Y:S03]  /*42f0*/  @P0 STS.U8 [UR4], R2 ;  /* 0x00000002ff000988 */ /* 0x0005e60008000004 */
.L_x_53:
[----:B------:R-:W-:Y:S06]  /*4300*/  BAR.SYNC.DEFER_BLOCKING 0x2, 0x80 ;  /* 0x0082000000007b1d */ /* 0x000fec0000010000 */
[----:B------:R-:W-:Y:S05]  /*4310*/  BRA.U !UP4, `(.L_x_54) ;  /* 0x000000010c9c7547 */ /* 0x000fea000b800000 */
[----:B------:R-:W4:Y:S01]  /*4320*/  S2UR UR5, SR_CgaCtaId ;  /* 0x00000000000579c3 */ /* 0x000f220000008800 */
[----:B------:R-:W-:Y:S01]  /*4330*/  NOP ;  /* 0x0000000000007918 */ /* 0x000fe20000000000 */
[----:B------:R-:W-:Y:S01]  /*4340*/  UMOV UR4, 0x50 ;  /* 0x0000005000047882 */ /* 0x000fe20000000000 */
[----:B------:R-:W-:Y:S01]  /*4350*/  LOP3.LUT R4, R122, 0xffff, RZ, 0xc0, !PT ;  /* 0x0000ffff7a047812 */ /* 0x000fe200078ec0ff */
[----:B------:R-:W-:-:S03]  /*4360*/  IMAD.MOV.U32 R3, RZ, RZ, 0xffff ;  /* 0x0000ffffff037424 */ /* 0x000fc600078e00ff */
[----:B------:R-:W-:-:S04]  /*4370*/  SHF.R.U32.HI R4, RZ, 0x5, R4 ;  /* 0x00000005ff047819 */ /* 0x000fc80000011604 */
[----:B------:R-:W-:Y:S01]  /*4380*/  SHF.L.U32 R3, R3, R4, RZ ;  /* 0x0000000403037219 */ /* 0x000fe200000006ff */
[----:B------:R-:W-:-:S05]  /*4390*/  VIADD R5, R4, 0x10 ;  /* 0x0000001004057836 */ /* 0x000fca0000000000 */
[----:B------:R-:W-:Y:S01]  /*43a0*/  SHF.L.U32 R0, R0, R5, RZ ;  /* 0x0000000500007219 */ /* 0x000fe200000006ff */
[----:B----4-:R-:W-:-:S03]  /*43b0*/  ULEA UR5, UR5, UR4, 0x18 ;  /* 0x0000000405057291 */ /* 0x010fc6000f8ec0ff */
[----:B------:R-:W-:-:S04]  /*43c0*/  LOP3.LUT R5, R0, R3, RZ, 0xfc, !PT ;  /* 0x0000000300057212 */ /* 0x000fc800078efcff */
[C---:B------:R-:W-:Y:S02]  /*43d0*/  LOP3.LUT R3, R5.reuse, 0xffff, RZ, 0xc0, !PT ;  /* 0x0000ffff05037812 */ /* 0x040fe400078ec0ff */
[----:B--2---:R-:W2:Y:S02]  /*43e0*/  LDS R2, [UR5] ;  /* 0x00000005ff027984 */ /* 0x004ea40008000800 */
[----:B--2---:R-:W-:-:S04]  /*43f0*/  LOP3.LUT R0, R5, 0xffff, R2, 0x80, !PT ;  /* 0x0000ffff05007812 */ /* 0x004fc800078e8002 */
[----:B------:R-:W-:-:S13]  /*4400*/  ISETP.NE.AND P0, PT, R0, R3, PT ;  /* 0x000000030000720c */ /* 0x000fda0003f05270 */
[----:B------:R-:W-:Y:S05]  /*4410*/  @P0 BRA `(.L_x_55) ;  /* 0x0000000000500947 */ /* 0x000fea0003800000 */
[----:B------:R-:W-:Y:S02]  /*4420*/  SHF.R.U32.HI R0, RZ, 0x10, R2 ;  /* 0x00000010ff007819 */ /* 0x000fe40000011602 */
[----:B------:R-:W-:-:S04]  /*4430*/  SHF.R.U32.HI R3, RZ, 0x10, R5 ;  /* 0x00000010ff037819 */ /* 0x000fc80000011605 */
[----:B------:R-:W-:-:S04]  /*4440*/  LOP3.LUT R0, R0, R3, RZ, 0xc0, !PT ;  /* 0x0000000300007212 */ /* 0x000fc800078ec0ff */
[----:B------:R-:W-:-:S13]  /*4450*/  ISETP.NE.AND P0, PT, R0, R3, PT ;  /* 0x000000030000720c */ /* 0x000fda0003f05270 */
[----:B------:R-:W-:Y:S05]  /*4460*/  @P0 BRA `(.L_x_56) ;  /* 0x0000000000300947 */ /* 0x000fea0003800000 */
[----:B------:R-:W-:Y:S01]  /*4470*/  R2UR UR8, R5 ;  /* 0x00000000050872ca */ /* 0x000fe200000e0000 */
[----:B------:R-:W2:Y:S01]  /*4480*/  S2R R2, SR_LANEID ;  /* 0x0000000000027919 */ /* 0x000ea20000000000 */
[----:B------:R-:W-:Y:S02]  /*4490*/  VOTEU.ANY UR6, UPT, PT ;  /* 0x0000000000067886 */ /* 0x000fe400038e0100 */
[----:B------:R-:W-:-:S09]  /*44a0*/  UFLO.U32 UR6, UR6 ;  /* 0x00000006000672bd */ /* 0x000fd200080e0000 */
[----:B------:R-:W-:-:S06]  /*44b0*/  ULOP3.LUT UR8, URZ, UR8, URZ, 0x33, !UPT ;  /* 0x00000008ff087292 */ /* 0x000fcc000f8e33ff */
[----:B------:R-:W-:-:S04]  /*44c0*/  IMAD.U32 R0, RZ, RZ, UR8 ;  /* 0x00000008ff007e24 */ /* 0x000fc8000f8e00ff */
[----:B------:R-:W4:Y:S02]  /*44d0*/  REDUX UR4, R0 ;  /* 0x00000000000473c4 */ /* 0x000f240000000000 */
[----:B------:R1:W-:Y:S01]  /*44e0*/  UTCATOMSWS.AND URZ, UR8 ;  /* 0x0000000800ff79e3 */ /* 0x0003e20008000000 */
[----:B--2---:R-:W-:Y:S01]  /*44f0*/  ISETP.EQ.U32.AND P0, PT, R2, UR6, PT ;  /* 0x0000000602007c0c */ /* 0x004fe2000bf02070 */
[----:B----4-:R-:W-:-:S12]  /*4500*/  IMAD.U32 R2, RZ, RZ, UR4 ;  /* 0x00000004ff027e24 */ /* 0x010fd8000f8e00ff */
[----:B------:R1:W-:Y:S01]  /*4510*/  @P0 ATOMS.AND RZ, [UR5], R2 ;  /* 0x00000002ffff098c */ /* 0x0003e2000a800005 */
[----:B------:R-:W-:Y:S05]  /*4520*/  BRA `(.L_x_57) ;  /* 0x0000000000147947 */ /* 0x000fea0003800000 */
.L_x_56:
[----:B------:R-:W-:Y:S02]  /*4530*/  MOV R2, 0x4550 ;  /* 0x0000455000027802 */ /* 0x000fe40000000f00 */
[----:B-1-3--:R-:W-:Y:S05]  /*4540*/  CALL.REL.NOINC `($__internal_0_$__cuda_sm10x_tcgen05_guardrail_trap_col_being_dealloced_not_returned_by_alloc) ;  /* 0x0000000400ac7944 */ /* 0x00afea0003c00000 */
[----:B------:R-:W-:Y:S05]  /*4550*/  BRA `(.L_x_57) ;  /* 0x0000000000087947 */ /* 0x000fea0003800000 */
.L_x_55:
[----:B------:R-:W-:Y:S02]  /*4560*/  MOV R2, 0x4580 ;  /* 0x0000458000027802 */ /* 0x000fe40000000f00 */
[----:B-1-3--:R-:W-:Y:S05]  /*4570*/  CALL.REL.NOINC `($__internal_2_$__cuda_sm10x_tcgen05_guardrail_trap_unallocated_columns_being_dealloced) ;  /* 0x0000000400b87944 */ /* 0x00afea0003c00000 */
.L_x_57:
[----:B------:R-:W-:Y:S01]  /*4580*/  NOP ;  /* 0x0000000000007918 */ /* 0x000fe20000000000 */
.L_x_54:
[----:B------:R-:W-:-:S04]  /*4590*/  DEPBAR.LE SB0, 0x0 ;  /* 0x000080000000791a */ /* 0x000fc80000000000 */
[----:B------:R-:W-:-:S04]  /*45a0*/  DEPBAR.LE SB0, 0x0 ;  /* 0x000080000000791a */ /* 0x000fc80000000000 */
[----:B-1----:R-:W-:Y:S05]  /*45b0*/  EXIT ;  /* 0x000000000000794d */ /* 0x002fea0003800000 */
.L_x_9:
[----:B------:R-:W-:-:S07]  /*45c0*/  MOV R20, R21 ;  /* 0x0000001500147202 */ /* 0x000fce0000000f00 */
.L_x_58:
[----:B----4-:R4:W3:Y:S02]  /*45d0*/  SYNCS.PHASECHK.TRANS64.TRYWAIT P0, [R14+URZ+0x60], R21 ;  /* 0x000060150e0075a7 */ /* 0x0108e400080011ff */
[----:B---3--:R-:W-:Y:S05]  /*45e0*/  @!P0 NANOSLEEP.SYNCS 0x989680 ;  /* 0x009896800000895d */ /* 0x008fea0003900000 */
[----:B------:R-:W3:Y:S02]  /*45f0*/  @!P0 SYNCS.PHASECHK.TRANS64 P0, [R14+URZ+0x60], R21 ;  /* 0x000060150e0085a7 */ /* 0x000ee400080010ff */
[----:B---3--:R-:W-:Y:S05]  /*4600*/  @!P0 BRA `(.L_x_58) ;  /* 0xfffffffc00f08947 */ /* 0x008fea000383ffff */
[----:B------:R-:W-:Y:S05]  /*4610*/  BRA `(.L_x_59) ;  /* 0xffffffc400987947 */ /* 0x000fea000383ffff */
.L_x_11:
[----:B------:R-:W-:-:S07]  /*4620*/  MOV R7, R6 ;  /* 0x0000000600077202 */ /* 0x000fce0000000f00 */
.L_x_60:
[----:B--2---:R2:W3:Y:S02]  /*4630*/  SYNCS.PHASECHK.TRANS64.TRYWAIT P0, [R2+URZ+0x60], R7 ;  /* 0x00006007020075a7 */ /* 0x0044e400080011ff */
[----:B---3--:R-:W-:Y:S05]  /*4640*/  @!P0 NANOSLEEP.SYNCS 0x989680 ;  /* 0x009896800000895d */ /* 0x008fea0003900000 */
[----:B------:R-:W3:Y:S02]  /*4650*/  @!P0 SYNCS.PHASECHK.TRANS64 P0, [R2+URZ+0x60], R7 ;  /* 0x00006007020085a7 */ /* 0x000ee400080010ff */
[----:B---3--:R-:W-:Y:S05]  /*4660*/  @!P0 BRA `(.L_x_60) ;  /* 0xfffffffc00f08947 */ /* 0x008fea000383ffff */
[----:B------:R-:W-:Y:S05]  /*4670*/  BRA `(.L_x_61) ;  /* 0xffffffc8003c7947 */ /* 0x000fea000383ffff */
.L_x_12:
[----:B------:R-:W-:-:S07]  /*4680*/  MOV R13, R12 ;  /* 0x0000000c000d7202 */ /* 0x000fce0000000f00 */
.L_x_62:
[----:B--2---:R2:W3:Y:S02]  /*4690*/  SYNCS.PHASECHK.TRANS64.TRYWAIT P0, [R8+URZ+0x60], R13 ;  /* 0x0000600d080075a7 */ /* 0x0044e400080011ff */
[----:B---3--:R-:W-:Y:S05]  /*46a0*/  @!P0 NANOSLEEP.SYNCS 0x989680 ;  /* 0x009896800000895d */ /* 0x008fea0003900000 */
[----:B------:R-:W3:Y:S02]  /*46b0*/  @!P0 SYNCS.PHASECHK.TRANS64 P0, [R8+URZ+0x60], R13 ;  /* 0x0000600d080085a7 */ /* 0x000ee400080010ff */
[----:B---3--:R-:W-:Y:S05]  /*46c0*/  @!P0 BRA `(.L_x_62) ;  /* 0xfffffffc00f08947 */ /* 0x008fea000383ffff */
[----:B------:R-:W-:Y:S05]  /*46d0*/  BRA `(.L_x_4) ;  /* 0xffffffc800707947 */ /* 0x000fea000383ffff */
.L_x_14:
[----:B------:R-:W-:-:S07]  /*46e0*/  MOV R0, UR23 ;  /* 0x0000001700007c02 */ /* 0x000fce0008000f00 */
.L_x_63:
[----:B---3--:R3:W4:Y:S02]  /*46f0*/  SYNCS.PHASECHK.TRANS64.TRYWAIT P0, [R0+URZ+0x50], RZ ;  /* 0x000050ff000075a7 */ /* 0x00872400080011ff */
[----:B----4-:R-:W-:Y:S05]  /*4700*/  @!P0 NANOSLEEP.SYNCS 0x989680 ;  /* 0x009896800000895d */ /* 0x010fea0003900000 */
[----:B------:R-:W4:Y:S02]  /*4710*/  @!P0 SYNCS.PHASECHK.TRANS64 P0, [R0+URZ+0x50], RZ ;  /* 0x000050ff000085a7 */ /* 0x000f2400080010ff */
[----:B----4-:R-:W-:Y:S05]  /*4720*/  @!P0 BRA `(.L_x_63) ;  /* 0xfffffffc00f08947 */ /* 0x010fea000383ffff */
[----:B------:R-:W-:Y:S05]  /*4730*/  BRA `(.L_x_64) ;  /* 0xffffffc800747947 */ /* 0x000fea000383ffff */
.L_x_17:
[----:B------:R-:W-:Y:S02]  /*4740*/  MOV R4, UR17 ;  /* 0x0000001100047c02 */ /* 0x000fe40008000f00 */
[----:B------:R-:W-:Y:S02]  /*4750*/  MOV R5, UR17 ;  /* 0x0000001100057c02 */ /* 0x000fe40008000f00 */
[----:B------:R-:W-:-:S07]  /*4760*/  MOV R0, UR5 ;  /* 0x0000000500007c02 */ /* 0x000fce0008000f00 */
.L_x_65:
[----:B--2---:R2:W3:Y:S02]  /*4770*/  SYNCS.PHASECHK.TRANS64.TRYWAIT P0, [R0+URZ+0x20], R5 ;  /* 0x00002005000075a7 */ /* 0x0044e400080011ff */
[----:B---3--:R-:W-:Y:S05]  /*4780*/  @!P0 NANOSLEEP.SYNCS 0x989680 ;  /* 0x009896800000895d */ /* 0x008fea0003900000 */
[----:B------:R-:W3:Y:S02]  /*4790*/  @!P0 SYNCS.PHASECHK.TRANS64 P0, [R0+URZ+0x20], R5 ;  /* 0x00002005000085a7 */ /* 0x000ee400080010ff */
[----:B---3--:R-:W-:Y:S05]  /*47a0*/  @!P0 BRA `(.L_x_65) ;  /* 0xfffffffc00f08947 */ /* 0x008fea000383ffff */
[----:B------:R-:W-:Y:S05]  /*47b0*/  BRA `(.L_x_16) ;  /* 0xffffffcc00387947 */ /* 0x000fea000383ffff */
.L_x_19:
[----:B------:R-:W-:-:S07]  /*47c0*/  MOV R5, R4 ;  /* 0x0000000400057202 */ /* 0x000fce0000000f00 */
.L_x_66:
[----:B--2---:R2:W4:Y:S02]  /*47d0*/  SYNCS.PHASECHK.TRANS64.TRYWAIT P0, [R3+URZ+0x50], R5 ;  /* 0x00005005030075a7 */ /* 0x00452400080011ff */
[----:B----4-:R-:W-:Y:S05]  /*47e0*/  @!P0 NANOSLEEP.SYNCS 0x989680 ;  /* 0x009896800000895d */ /* 0x010fea0003900000 */
[----:B------:R-:W4:Y:S02]  /*47f0*/  @!P0 SYNCS.PHASECHK.TRANS64 P0, [R3+URZ+0x50], R5 ;  /* 0x00005005030085a7 */ /* 0x000f2400080010ff */
[----:B----4-:R-:W-:Y:S05]  /*4800*/  @!P0 BRA `(.L_x_66) ;  /* 0xfffffffc00f08947 */ /* 0x010fea000383ffff */
[----:B------:R-:W-:Y:S05]  /*4810*/  BRA `(.L_x_67) ;  /* 0xffffffcc00887947 */ /* 0x000fea000383ffff */
.L_x_21:
[----:B------:R-:W-:Y:S02]  /*4820*/  MOV R2, UR4 ;  /* 0x0000000400027c02 */ /* 0x000fe40008000f00 */
[----:B------:R-:W-:Y:S02]  /*4830*/  MOV R3, UR4 ;  /* 0x0000000400037c02 */ /* 0x000fe40008000f00 */
[----:B------:R-:W-:-:S07]  /*4840*/  MOV R0, UR5 ;  /* 0x0000000500007c02 */ /* 0x000fce0008000f00 */
.L_x_68:
[----:B----4-:R4:W2:Y:S02]  /*4850*/  SYNCS.PHASECHK.TRANS64.TRYWAIT P0, [R0+URZ+0x20], R3 ;  /* 0x00002003000075a7 */ /* 0x0108a400080011ff */
[----:B--2---:R-:W-:Y:S05]  /*4860*/  @!P0 NANOSLEEP.SYNCS 0x989680 ;  /* 0x009896800000895d */ /* 0x004fea0003900000 */
[----:B------:R-:W2:Y:S02]  /*4870*/  @!P0 SYNCS.PHASECHK.TRANS64 P0, [R0+URZ+0x20], R3 ;  /* 0x00002003000085a7 */ /* 0x000ea400080010ff */
[----:B--2---:R-:W-:Y:S05]  /*4880*/  @!P0 BRA `(.L_x_68) ;  /* 0xfffffffc00f08947 */ /* 0x004fea000383ffff */
[----:B------:R-:W-:Y:S05]  /*4890*/  BRA `(.L_x_69) ;  /* 0xffffffcc00ec7947 */ /* 0x000fea000383ffff */
.L_x_23:
[----:B------:R-:W-:-:S07]  /*48a0*/  MOV R2, UR12 ;  /* 0x0000000c00027c02 */ /* 0x000fce0008000f00 */
.L_x_70:
[----:B----4-:R4:W2:Y:S02]  /*48b0*/  SYNCS.PHASECHK.TRANS64.TRYWAIT P0, [R2+URZ+0x50], RZ ;  /* 0x000050ff020075a7 */ /* 0x0108a400080011ff */
[----:B--2---:R-:W-:Y:S05]  /*48c0*/  @!P0 NANOSLEEP.SYNCS 0x989680 ;  /* 0x009896800000895d */ /* 0x004fea0003900000 */
[----:B------:R-:W2:Y:S02]  /*48d0*/  @!P0 SYNCS.PHASECHK.TRANS64 P0, [R2+URZ+0x50], RZ ;  /* 0x000050ff020085a7 */ /* 0x000ea400080010ff */
[----:B--2---:R-:W-:Y:S05]  /*48e0*/  @!P0 BRA `(.L_x_70) ;  /* 0xfffffffc00f08947 */ /* 0x004fea000383ffff */
[----:B------:R-:W-:Y:S05]  /*48f0*/  BRA `(.L_x_71) ;  /* 0xffffffd000047947 */ /* 0x000fea000383ffff */
.L_x_26:
[----:B------:R-:W-:Y:S02]  /*4900*/  MOV R2, UR13 ;  /* 0x0000000d00027c02 */ /* 0x000fe40008000f00 */
[----:B------:R-:W-:Y:S02]  /*4910*/  MOV R3, UR13 ;  /* 0x0000000d00037c02 */ /* 0x000fe40008000f00 */
[----:B------:R-:W-:-:S07]  /*4920*/  MOV R0, UR12 ;  /* 0x0000000c00007c02 */ /* 0x000fce0008000f00 */
.L_x_72:
[----:B--2---:R2:W4:Y:S02]  /*4930*/  SYNCS.PHASECHK.TRANS64.TRYWAIT P0, [R0+URZ+0x48], R3 ;  /* 0x00004803000075a7 */ /* 0x00452400080011ff */
[----:B----4-:R-:W-:Y:S05]  /*4940*/  @!P0 NANOSLEEP.SYNCS 0x989680 ;  /* 0x009896800000895d */ /* 0x010fea0003900000 */
[----:B------:R-:W4:Y:S02]  /*4950*/  @!P0 SYNCS.PHASECHK.TRANS64 P0, [R0+URZ+0x48], R3 ;  /* 0x00004803000085a7 */ /* 0x000f2400080010ff */
[----:B----4-:R-:W-:Y:S05]  /*4960*/  @!P0 BRA `(.L_x_72) ;  /* 0xfffffffc00f08947 */ /* 0x010fea000383ffff */
[----:B------:R-:W-:Y:S05]  /*4970*/  BRA `(.L_x_25) ;  /* 0xffffffd400247947 */ /* 0x000fea000383ffff */
.L_x_28:
[----:B------:R-:W-:Y:S02]  /*4980*/  MOV R2, UR23 ;  /* 0x0000001700027c02 */ /* 0x000fe40008000f00 */
[----:B------:R-:W-:Y:S02]  /*4990*/  MOV R3, UR23 ;  /* 0x0000001700037c02 */ /* 0x000fe40008000f00 */
[----:B------:R-:W-:Y:S07]  /*49a0*/  MOV R0, UR13 ;  /* 0x0000000d00007c02 */ /* 0x000fee0008000f00 */
.L_x_73:
[----:B--2---:R2:W4:Y:S02]  /*49b0*/  SYNCS.PHASECHK.TRANS64.TRYWAIT P1, [R0+URZ], R3 ;  /* 0x00000003000075a7 */ /* 0x00452400080211ff */
[----:B----4-:R-:W-:Y:S05]  /*49c0*/  @!P1 NANOSLEEP.SYNCS 0x989680 ;  /* 0x009896800000995d */ /* 0x010fea0003900000 */
[----:B------:R-:W4:Y:S02]  /*49d0*/  @!P1 SYNCS.PHASECHK.TRANS64 P1, [R0+URZ], R3 ;  /* 0x00000003000095a7 */ /* 0x000f2400080210ff */
[----:B----4-:R-:W-:Y:S05]  /*49e0*/  @!P1 BRA `(.L_x_73) ;  /* 0xfffffffc00f09947 */ /* 0x010fea000383ffff */
[----:B------:R-:W-:Y:S05]  /*49f0*/  BRA `(.L_x_27) ;  /* 0xffffffd400887947 */ /* 0x000fea000383ffff */
.L_x_30:
[-C--:B------:R-:W-:Y:S02]  /*4a00*/  MOV R6, R3.reuse ;  /* 0x0000000300067202 */ /* 0x080fe40000000f00 */
[----:B------:R-:W-:-:S07]  /*4a10*/  MOV R7, R3 ;  /* 0x0000000300077202 */ /* 0x000fce0000000f00 */
.L_x_74:
[----:B----4-:R4:W3:Y:S02]  /*4a20*/  SYNCS.PHASECHK.TRANS64.TRYWAIT P0, [R2+URZ+0x50], R7 ;  /* 0x00005007020075a7 */ /* 0x0108e400080011ff */
[----:B---3--:R-:W-:Y:S05]  /*4a30*/  @!P0 NANOSLEEP.SYNCS 0x989680 ;  /* 0x009896800000895d */ /* 0x008fea0003900000 */
[----:B------:R-:W3:Y:S02]  /*4a40*/  @!P0 SYNCS.PHASECHK.TRANS64 P0, [R2+URZ+0x50], R7 ;  /* 0x00005007020085a7 */ /* 0x000ee400080010ff */
[----:B---3--:R-:W-:Y:S05]  /*4a50*/  @!P0 BRA `(.L_x_74) ;  /* 0xfffffffc00f08947 */ /* 0x008fea000383ffff */
[----:B------:R-:W-:Y:S05]  /*4a60*/  BRA `(.L_x_75) ;  /* 0xffffffd400ec7947 */ /* 0x000fea000383ffff */
.L_x_32:
[----:B----4-:R-:W-:Y:S02]  /*4a70*/  MOV R2, UR31 ;  /* 0x0000001f00027c02 */ /* 0x010fe40008000f00 */
[----:B------:R-:W-:Y:S02]  /*4a80*/  MOV R3, UR31 ;  /* 0x0000001f00037c02 */ /* 0x000fe40008000f00 */
[----:B------:R-:W-:-:S07]  /*4a90*/  MOV R0, UR12 ;  /* 0x0000000c00007c02 */ /* 0x000fce0008000f00 */
.L_x_76:
[----:B----4-:R4:W2:Y:S02]  /*4aa0*/  SYNCS.PHASECHK.TRANS64.TRYWAIT P0, [R0+URZ+0x48], R3 ;  /* 0x00004803000075a7 */ /* 0x0108a400080011ff */
[----:B--2---:R-:W-:Y:S05]  /*4ab0*/  @!P0 NANOSLEEP.SYNCS 0x989680 ;  /* 0x009896800000895d */ /* 0x004fea0003900000 */
[----:B------:R-:W2:Y:S02]  /*4ac0*/  @!P0 SYNCS.PHASECHK.TRANS64 P0, [R0+URZ+0x48], R3 ;  /* 0x00004803000085a7 */ /* 0x000ea400080010ff */
[----:B--2---:R-:W-:Y:S05]  /*4ad0*/  @!P0 BRA `(.L_x_76) ;  /* 0xfffffffc00f08947 */ /* 0x004fea000383ffff */
[----:B------:R-:W-:Y:S05]  /*4ae0*/  BRA `(.L_x_22) ;  /* 0xffffffd800207947 */ /* 0x000fea000383ffff */
.L_x_38:
[----:B-1----:R1:W2:Y:S02]  /*4af0*/  SYNCS.PHASECHK.TRANS64.TRYWAIT P0, [R87+URZ+0x50], RZ ;  /* 0x000050ff570075a7 */ /* 0x0022a400080011ff */
[----:B--2---:R-:W-:Y:S05]  /*4b00*/  @!P0 NANOSLEEP.SYNCS 0x989680 ;  /* 0x009896800000895d */ /* 0x004fea0003900000 */
[----:B------:R-:W2:Y:S02]  /*4b10*/  @!P0 SYNCS.PHASECHK.TRANS64 P0, [R87+URZ+0x50], RZ ;  /* 0x000050ff570085a7 */ /* 0x000ea400080010ff */
[----:B--2---:R-:W-:Y:S05]  /*4b20*/  @!P0 BRA `(.L_x_38) ;  /* 0xfffffffc00f08947 */ /* 0x004fea000383ffff */
[----:B------:R-:W-:Y:S05]  /*4b30*/  BRA `(.L_x_77) ;  /* 0xffffffd800f07947 */ /* 0x000fea000383ffff */
.L_x_40:
[----:B------:R-:W-:-:S07]  /*4b40*/  MOV R3, R2 ;  /* 0x0000000200037202 */ /* 0x000fce0000000f00 */
.L_x_78:
[----:B-1----:R1:W2:Y:S02]  /*4b50*/  SYNCS.PHASECHK.TRANS64.TRYWAIT P0, [R87+URZ+0x40], R3 ;  /* 0x00004003570075a7 */ /* 0x0022a400080011ff */
[----:B--2---:R-:W-:Y:S05]  /*4b60*/  @!P0 NANOSLEEP.SYNCS 0x989680 ;  /* 0x009896800000895d */ /* 0x004fea0003900000 */
[----:B------:R-:W2:Y:S02]  /*4b70*/  @!P0 SYNCS.PHASECHK.TRANS64 P0, [R87+URZ+0x40], R3 ;  /* 0x00004003570085a7 */ /* 0x000ea400080010ff */
[----:B--2---:R-:W-:Y:S05]  /*4b80*/  @!P0 BRA `(.L_x_78) ;  /* 0xfffffffc00f08947 */ /* 0x004fea000383ffff */
[----:B------:R-:W-:Y:S05]  /*4b90*/  BRA `(.L_x_79) ;  /* 0xffffffe000047947 */ /* 0x000fea000383ffff */
.L_x_49:
[----:B------:R-:W-:-:S07]  /*4ba0*/  MOV R5, R4 ;  /* 0x0000000400057202 */ /* 0x000fce0000000f00 */
.L_x_80:
[----:B-1----:R1:W2:Y:S02]  /*4bb0*/  SYNCS.PHASECHK.TRANS64.TRYWAIT P0, [R3+URZ+0x50], R5 ;  /* 0x00005005030075a7 */ /* 0x0022a400080011ff */
[----:B--2---:R-:W-:Y:S05]  /*4bc0*/  @!P0 NANOSLEEP.SYNCS 0x989680 ;  /* 0x009896800000895d */ /* 0x004fea0003900000 */
[----:B------:R-:W2:Y:S02]  /*4bd0*/  @!P0 SYNCS.PHASECHK.TRANS64 P0, [R3+URZ+0x50], R5 ;  /* 0x00005005030085a7 */ /* 0x000ea400080010ff */
[----:B--2---:R-:W-:Y:S05]  /*4be0*/  @!P0 BRA `(.L_x_80) ;  /* 0xfffffffc00f08947 */ /* 0x004fea000383ffff */
[----:B------:R-:W-:Y:S05]  /*4bf0*/  BRA `(.L_x_81) ;  /* 0xfffffff4002c7947 */ /* 0x000fea000383ffff */
        .weak           $__internal_0_$__cuda_sm10x_tcgen05_guardrail_trap_col_being_dealloced_not_returned_by_alloc
        .type           $__internal_0_$__cuda_sm10x_tcgen05_guardrail_trap_col_being_dealloced_not_returned_by_alloc,@function
        .size           $__internal_0_$__cuda_sm10x_tcgen05_guardrail_trap_col_being_dealloced_not_returned_by_alloc,($__internal_1_$__cuda_sm10x_tcgen05_guardrail_trap_phase_invalid_during_alloc - $__internal_0_$__cuda_sm10x_tcgen05_guardrail_trap_col_being_dealloced_not_returned_by_alloc)
$__internal_0_$__cuda_sm10x_tcgen05_guardrail_trap_col_being_dealloced_not_returned_by_alloc:
[----:B------:R-:W-:Y:S05]  /*4c00*/  BPT.TRAP 0x1 ;  /* 0x000000040000795c */ /* 0x000fea0000300000 */
[----:B------:R-:W-:-:S04]  /*4c10*/  HFMA2 R3, -RZ, RZ, 0, 0 ;  /* 0x00000000ff037431 */ /* 0x000fc800000001ff */
[----:B------:R-:W-:Y:S05]  /*4c20*/  RET.REL.NODEC R2 `(kernel_cutlass_kernel_cudnngrouped_gemmgrouped_gemm_swiglugrouped_gemm_swiglu_quantBlockScaledContiguousGroupedGemmKernel_object_at__TiledMMA_ThrLayoutVMNK11110000_PermutationMNK____MMAAt_0) ;  /* 0xffffffb002f47950 */ /* 0x000fea0003c3ffff */
        .weak           $__internal_1_$__cuda_sm10x_tcgen05_guardrail_trap_phase_invalid_during_alloc
        .type           $__internal_1_$__cuda_sm10x_tcgen05_guardrail_trap_phase_invalid_during_alloc,@function
        .size           $__internal_1_$__cuda_sm10x_tcgen05_guardrail_trap_phase_invalid_during_alloc,($__internal_2_$__cuda_sm10x_tcgen05_guardrail_trap_unallocated_columns_being_dealloced - $__internal_1_$__cuda_sm10x_tcgen05_guardrail_trap_phase_invalid_during_alloc)
$__internal_1_$__cuda_sm10x_tcgen05_guardrail_trap_phase_invalid_during_alloc:
[----:B------:R-:W-:Y:S05]  /*4c30*/  BPT.TRAP 0x1 ;  /* 0x000000040000795c */ /* 0x000fea0000300000 */
[----:B------:R-:W-:-:S04]  /*4c40*/  MOV R3, 0x0 ;  /* 0x0000000000037802 */ /* 0x000fc80000000f00 */
[----:B------:R-:W-:Y:S05]  /*4c50*/  RET.REL.NODEC R2 `(kernel_cutlass_kernel_cudnngrouped_gemmgrouped_gemm_swiglugrouped_gemm_swiglu_quantBlockScaledContiguousGroupedGemmKernel_object_at__TiledMMA_ThrLayoutVMNK11110000_PermutationMNK____MMAAt_0) ;  /* 0xffffffb002e87950 */ /* 0x000fea0003c3ffff */
        .weak           $__internal_2_$__cuda_sm10x_tcgen05_guardrail_trap_unallocated_columns_being_dealloced
        .type           $__internal_2_$__cuda_sm10x_tcgen05_guardrail_trap_unallocated_columns_being_dealloced,@function
        .size           $__internal_2_$__cuda_sm10x_tcgen05_guardrail_trap_unallocated_columns_being_dealloced,(.L_x_85 - $__internal_2_$__cuda_sm10x_tcgen05_guardrail_trap_unallocated_columns_being_dealloced)
$__internal_2_$__cuda_sm10x_tcgen05_guardrail_trap_unallocated_columns_being_dealloced:
[----:B------:R-:W-:Y:S05]  /*4c60*/  BPT.TRAP 0x1 ;  /* 0x000000040000795c */ /* 0x000fea0000300000 */
[----:B------:R-:W-:-:S04]  /*4c70*/  HFMA2 R3, -RZ, RZ, 0, 0 ;  /* 0x00000000ff037431 */ /* 0x000fc800000001ff */
[----:B------:R-:W-:Y:S05]  /*4c80*/  RET.REL.NODEC R2 `(kernel_cutlass_kernel_cudnngrouped_gemmgrouped_gemm_swiglugrouped_gemm_swiglu_quantBlockScaledContiguousGroupedGemmKernel_object_at__TiledMMA_ThrLayoutVMNK11110000_PermutationMNK____MMAAt_0) ;  /* 0xffffffb002dc7950 */ /* 0x000fea0003c3ffff */
.L_x_82:
[----:B------:R-:W-:-:S00]  /*4c90*/  BRA `(.L_x_82) ;  /* 0xfffffffc00fc7947 */ /* 0x000fc0000383ffff */
[----:B------:R-:W-:-:S00]  /*4ca0*/  NOP ;  /* 0x0000000000007918 */ /* 0x000fc00000000000 */
        /* <DEDUP_REMOVED lines=13> */
.L_x_85:


//--------------------- .nv.shared.kernel_cutlass_kernel_cudnngrouped_gemmgrouped_gemm_swiglugrouped_gemm_swiglu_quantBlockScaledContiguousGroupedGemmKernel_object_at__TiledMMA_ThrLayoutVMNK11110000_PermutationMNK____MMAAt_0 --------------------------
	.section	.nv.shared.kernel_cutlass_kernel_cudnngrouped_gemmgrouped_gemm_swiglugrouped_gemm_swiglu_quantBlockScaledContiguousGroupedGemmKernel_object_at__TiledMMA_ThrLayoutVMNK11110000_PermutationMNK____MMAAt_0,"aw",@nobits
	.sectionflags	@""
	.align	1024
	.zero		1024


//--------------------- .nv.shared.reserved.0     --------------------------
	.section	.nv.shared.reserved.0,"aw",@nobits
	.align	8
	.weak		__nv_reservedSMEM_offset_0_alias
	.size		__nv_reservedSMEM_offset_0_alias, 0, 64
	.other		__nv_reservedSMEM_offset_0_alias,@"STO_CUDA_RESERVED_SHARED STV_DEFAULT"
__nv_reservedSMEM_offset_0_alias:
	.zero		0
.nv.shared.reserved.0:
	.zero		64
	.weak		__nv_reservedSMEM_allocation_phase
	.type		__nv_reservedSMEM_allocation_phase,@object
	.size		__nv_reservedSMEM_allocation_phase,(.L_0 - __nv_reservedSMEM_allocation_phase)
__nv_reservedSMEM_allocation_phase:
	.zero		1
.L_0:
	.zero		7
	.weak		__nv_reservedSMEM_devtool_atexit_pc
	.type		__nv_reservedSMEM_devtool_atexit_pc,@object
	.size		__nv_reservedSMEM_devtool_atexit_pc,(__nv_reservedSMEM_allocation_mask - __nv_reservedSMEM_devtool_atexit_pc)
__nv_reservedSMEM_devtool_atexit_pc:
	.zero		8
	.weak		__nv_reservedSMEM_allocation_mask
	.type		__nv_reservedSMEM_allocation_mask,@object
	.size		__nv_reservedSMEM_allocation_mask,(.L_2 - __nv_reservedSMEM_allocation_mask)
__nv_reservedSMEM_allocation_mask:
	.zero		4
.L_2:


//--------------------- .nv.constant0.kernel_cutlass_kernel_cudnngrouped_gemmgrouped_gemm_swiglugrouped_gemm_swiglu_quantBlockScaledContiguousGroupedGemmKernel_object_at__TiledMMA_ThrLayoutVMNK11110000_PermutationMNK____MMAAt_0 --------------------------
	.section	.nv.constant0.kernel_cutlass_kernel_cudnngrouped_gemmgrouped_gemm_swiglugrouped_gemm_swiglu_quantBlockScaledContiguousGroupedGemmKernel_object_at__TiledMMA_ThrLayoutVMNK11110000_PermutationMNK____MMAAt_0,"a",@progbits
	.sectionflags	@""
	.align	4
.nv.constant0.kernel_cutlass_kernel_cudnngrouped_gemmgrouped_gemm_swiglugrouped_gemm_swiglu_quantBlockScaledContiguousGroupedGemmKernel_object_at__TiledMMA_ThrLayoutVMNK11110000_PermutationMNK____MMAAt_0:
	.zero		1924


//--------------------- SYMBOLS --------------------------

	.type		.nv.reservedSmem.offset0,@object
	.size		.nv.reservedSmem.offset0,0x4
	.type		.nv.reservedSmem.cap,@object
	.size		.nv.reservedSmem.cap,0x4
